// auto-generated by cutlass_sweep.gemm — config: {"arch": "sm_100", "cluster_m": 4, "cluster_n": 4, "dtype": "fp32", "dtype_b": "fp32", "layout": "nt", "stages": 0, "tile_k": 128, "tile_m": 128, "tile_n": 128}
#include "cutlass/cutlass.h"
#include "cutlass/gemm/collective/collective_builder.hpp"
#include "cutlass/gemm/device/gemm_universal_adapter.h"
#include "cutlass/gemm/kernel/gemm_universal.hpp"
#include "cutlass/epilogue/collective/collective_builder.hpp"

using ElemA = float;
using ElemB = float;
using ElemCD = float;
using Acc  = float;
using TileShape    = cute::Shape<cute::_128, cute::_128, cute::_128>;
using ClusterShape = cute::Shape<cute::_4, cute::_4, cute::_1>;

using CollectiveEpilogue = typename cutlass::epilogue::collective::CollectiveBuilder<
    cutlass::arch::Sm100, cutlass::arch::OpClassTensorOp,
    TileShape, ClusterShape,
    cutlass::epilogue::collective::EpilogueTileAuto,
    Acc, Acc,
    ElemCD, cutlass::layout::RowMajor, 128 / cutlass::sizeof_bits<ElemCD>::value,
    ElemCD, cutlass::layout::RowMajor, 128 / cutlass::sizeof_bits<ElemCD>::value,
    cutlass::epilogue::collective::EpilogueScheduleAuto
  >::CollectiveOp;

using CollectiveMainloop = typename cutlass::gemm::collective::CollectiveBuilder<
    cutlass::arch::Sm100, cutlass::arch::OpClassTensorOp,
    ElemA, cutlass::layout::RowMajor, 128 / cutlass::sizeof_bits<ElemA>::value,
    ElemB, cutlass::layout::ColumnMajor, 128 / cutlass::sizeof_bits<ElemB>::value,
    Acc,
    TileShape, ClusterShape,
    cutlass::gemm::collective::StageCountAutoCarveout<static_cast<int>(sizeof(typename CollectiveEpilogue::SharedStorage))>,
    cutlass::gemm::collective::KernelScheduleAuto
  >::CollectiveOp;

using GemmKernel = cutlass::gemm::kernel::GemmUniversal<
    cute::Shape<int,int,int,int>,
    CollectiveMainloop,
    CollectiveEpilogue
>;
using Gemm = cutlass::gemm::device::GemmUniversalAdapter<GemmKernel>;

// Force the device kernel symbol into the cubin without needing a host main.
auto* _anchor = &cutlass::device_kernel<GemmKernel>;


// ===== COMPILED SASS (sm_100a) =====

	.target	sm_100a

	.elftype	@"ET_EXEC"


//--------------------- .note.nv.tkinfo           --------------------------
	.section	.note.nv.tkinfo,"",@"SHT_NOTE"
	.sectionflags	@"SHF_NOTE_NV_TKINFO"
	.tkinfo
        /*0018*/ 	.word	0x00000002
        /*0030*/ 	.string	""
        /*0030*/ 	.string	"ptxas"
        /*0030*/ 	.string	"Cuda compilation tools, release 13.0, V13.0.88"
        /*0030*/ 	.string	"Build cuda_13.0.r13.0/compiler.36424714_0"
        /*0030*/ 	.string	"-arch sm_100a -m 64 "



//--------------------- .note.nv.cuinfo           --------------------------
	.section	.note.nv.cuinfo,"",@"SHT_NOTE"
	.sectionflags	@"SHF_NOTE_NV_CUINFO"
        /*0018*/ 	.short	0x0002
        /*001a*/ 	.short	0x0064
        /*001c*/ 	.short	0x0082
	.zero		2


//--------------------- .nv.info                  --------------------------
	.section	.nv.info,"",@"SHT_CUDA_INFO"
	.align	4


	//----- nvinfo : EIATTR_REGCOUNT
	.align		4
        /*0000*/ 	.byte	0x04, 0x2f
        /*0002*/ 	.short	(.L_19 - .L_18)
	.align		4
.L_18:
        /*0004*/ 	.word	index@(_ZN7cutlass13device_kernelINS_4gemm6kernel13GemmUniversalIN4cute5tupleIJiiiiEEENS1_10collective13CollectiveMmaINS1_35MainloopSm100TmaUmmaWarpSpecializedILi3ELi2ELi4ENS5_IJNS4_1CILi4EEESB_NSA_ILi1EEEEEEEENS5_IJNSA_ILi128EEESF_SF_EEEfNS5_IJlSC_lEEEfSH_NS4_8TiledMMAINS4_8MMA_AtomIJNS4_23SM100_MMA_TF32_2x1SM_SSINS_10tfloat32_tESL_fLi128ELi128ELNS4_4UMMA5MajorE0ELSN_0ELNSM_7ScaleInE0ELSO_0EEEEEENS4_6LayoutINS5_IJSC_SC_SC_EEENS5_IJNSA_ILi0EEEST_ST_EEEEENS5_IJNS4_10UnderscoreESW_SW_EEEEENS4_28SM100_TMA_2SM_LOAD_MULTICASTENS4_14ComposedLayoutINS4_7SwizzleILi3ELi4ELi3EEENS4_18smem_ptr_flag_bitsILi32EEENSR_INS5_IJNSA_ILi8EEENSA_ILi32EEEEEENS5_IJS16_SC_EEEEEEEvNS4_8identityESZ_S1A_vS1B_EENS_8epilogue10collective18CollectiveEpilogueINS1D_23Sm100TmaWarpSpecializedILi4ELi2ELi16ELb1ELb0EEEJNS5_IJNSA_ILi64EEESF_SF_EEENS5_IJNSR_IS1I_SC_EENSR_INS5_IJNSA_ILi16EEENSA_ILi2EEEEEENS5_IJSC_S1I_EEEEEEEEfSH_fSH_NS1D_6fusion15FusionCallbacksIS1H_NS1R_17LinearCombinationIffffLNS_15FloatRoundStyleE2EEES1J_S1Q_JEEENS4_5SM1004TMEM4LOAD26SM100_TMEM_LOAD_32dp32b16xENS4_13SM90_TMA_LOADENS10_INS11_ILi2ELi4ELi3EEES14_NSR_INS5_IJS15_S1L_EEENS5_IJS1L_SC_EEEEEEENS4_39AutoVectorizingCopyWithAssumedAlignmentILi128EEENS4_14SM90_TMA_STOREES26_S28_S28_EEEvvEEEEvNT_6ParamsE)
        /*0008*/ 	.word	0x0000004f


	//----- nvinfo : EIATTR_FRAME_SIZE
	.align		4
.L_19:
        /*000c*/ 	.byte	0x04, 0x11
        /*000e*/ 	.short	(.L_21 - .L_20)
	.align		4
.L_20:
        /*0010*/ 	.word	index@($__internal_2_$__cuda_sm10x_tcgen05_guardrail_trap_unallocated_columns_being_dealloced)
        /*0014*/ 	.word	0x00000000


	//----- nvinfo : EIATTR_FRAME_SIZE
	.align		4
.L_21:
        /*0018*/ 	.byte	0x04, 0x11
        /*001a*/ 	.short	(.L_23 - .L_22)
	.align		4
.L_22:
        /*001c*/ 	.word	index@($__internal_1_$__cuda_sm10x_tcgen05_guardrail_trap_phase_invalid_during_alloc)
        /*0020*/ 	.word	0x00000000


	//----- nvinfo : EIATTR_FRAME_SIZE
	.align		4
.L_23:
        /*0024*/ 	.byte	0x04, 0x11
        /*0026*/ 	.short	(.L_25 - .L_24)
	.align		4
.L_24:
        /*0028*/ 	.word	index@($__internal_0_$__cuda_sm10x_tcgen05_guardrail_trap_col_being_dealloced_not_returned_by_alloc)
        /*002c*/ 	.word	0x00000000


	//----- nvinfo : EIATTR_FRAME_SIZE
	.align		4
.L_25:
        /*0030*/ 	.byte	0x04, 0x11
        /*0032*/ 	.short	(.L_27 - .L_26)
	.align		4
.L_26:
        /*0034*/ 	.word	index@(_ZN7cutlass13device_kernelINS_4gemm6kernel13GemmUniversalIN4cute5tupleIJiiiiEEENS1_10collective13CollectiveMmaINS1_35MainloopSm100TmaUmmaWarpSpecializedILi3ELi2ELi4ENS5_IJNS4_1CILi4EEESB_NSA_ILi1EEEEEEEENS5_IJNSA_ILi128EEESF_SF_EEEfNS5_IJlSC_lEEEfSH_NS4_8TiledMMAINS4_8MMA_AtomIJNS4_23SM100_MMA_TF32_2x1SM_SSINS_10tfloat32_tESL_fLi128ELi128ELNS4_4UMMA5MajorE0ELSN_0ELNSM_7ScaleInE0ELSO_0EEEEEENS4_6LayoutINS5_IJSC_SC_SC_EEENS5_IJNSA_ILi0EEEST_ST_EEEEENS5_IJNS4_10UnderscoreESW_SW_EEEEENS4_28SM100_TMA_2SM_LOAD_MULTICASTENS4_14ComposedLayoutINS4_7SwizzleILi3ELi4ELi3EEENS4_18smem_ptr_flag_bitsILi32EEENSR_INS5_IJNSA_ILi8EEENSA_ILi32EEEEEENS5_IJS16_SC_EEEEEEEvNS4_8identityESZ_S1A_vS1B_EENS_8epilogue10collective18CollectiveEpilogueINS1D_23Sm100TmaWarpSpecializedILi4ELi2ELi16ELb1ELb0EEEJNS5_IJNSA_ILi64EEESF_SF_EEENS5_IJNSR_IS1I_SC_EENSR_INS5_IJNSA_ILi16EEENSA_ILi2EEEEEENS5_IJSC_S1I_EEEEEEEEfSH_fSH_NS1D_6fusion15FusionCallbacksIS1H_NS1R_17LinearCombinationIffffLNS_15FloatRoundStyleE2EEES1J_S1Q_JEEENS4_5SM1004TMEM4LOAD26SM100_TMEM_LOAD_32dp32b16xENS4_13SM90_TMA_LOADENS10_INS11_ILi2ELi4ELi3EEES14_NSR_INS5_IJS15_S1L_EEENS5_IJS1L_SC_EEEEEEENS4_39AutoVectorizingCopyWithAssumedAlignmentILi128EEENS4_14SM90_TMA_STOREES26_S28_S28_EEEvvEEEEvNT_6ParamsE)
        /*0038*/ 	.word	0x00000000


	//----- nvinfo : EIATTR_MIN_STACK_SIZE
	.align		4
.L_27:
        /*003c*/ 	.byte	0x04, 0x12
        /*003e*/ 	.short	(.L_29 - .L_28)
	.align		4
.L_28:
        /*0040*/ 	.word	index@(_ZN7cutlass13device_kernelINS_4gemm6kernel13GemmUniversalIN4cute5tupleIJiiiiEEENS1_10collective13CollectiveMmaINS1_35MainloopSm100TmaUmmaWarpSpecializedILi3ELi2ELi4ENS5_IJNS4_1CILi4EEESB_NSA_ILi1EEEEEEEENS5_IJNSA_ILi128EEESF_SF_EEEfNS5_IJlSC_lEEEfSH_NS4_8TiledMMAINS4_8MMA_AtomIJNS4_23SM100_MMA_TF32_2x1SM_SSINS_10tfloat32_tESL_fLi128ELi128ELNS4_4UMMA5MajorE0ELSN_0ELNSM_7ScaleInE0ELSO_0EEEEEENS4_6LayoutINS5_IJSC_SC_SC_EEENS5_IJNSA_ILi0EEEST_ST_EEEEENS5_IJNS4_10UnderscoreESW_SW_EEEEENS4_28SM100_TMA_2SM_LOAD_MULTICASTENS4_14ComposedLayoutINS4_7SwizzleILi3ELi4ELi3EEENS4_18smem_ptr_flag_bitsILi32EEENSR_INS5_IJNSA_ILi8EEENSA_ILi32EEEEEENS5_IJS16_SC_EEEEEEEvNS4_8identityESZ_S1A_vS1B_EENS_8epilogue10collective18CollectiveEpilogueINS1D_23Sm100TmaWarpSpecializedILi4ELi2ELi16ELb1ELb0EEEJNS5_IJNSA_ILi64EEESF_SF_EEENS5_IJNSR_IS1I_SC_EENSR_INS5_IJNSA_ILi16EEENSA_ILi2EEEEEENS5_IJSC_S1I_EEEEEEEEfSH_fSH_NS1D_6fusion15FusionCallbacksIS1H_NS1R_17LinearCombinationIffffLNS_15FloatRoundStyleE2EEES1J_S1Q_JEEENS4_5SM1004TMEM4LOAD26SM100_TMEM_LOAD_32dp32b16xENS4_13SM90_TMA_LOADENS10_INS11_ILi2ELi4ELi3EEES14_NSR_INS5_IJS15_S1L_EEENS5_IJS1L_SC_EEEEEEENS4_39AutoVectorizingCopyWithAssumedAlignmentILi128EEENS4_14SM90_TMA_STOREES26_S28_S28_EEEvvEEEEvNT_6ParamsE)
        /*0044*/ 	.word	0x00000000
.L_29:


//--------------------- .nv.compat                --------------------------
	.section	.nv.compat,"",@"SHT_CUDA_COMPAT_INFO"
	.align	4
        /*0000*/ 	.byte	0x02, 0x09, 0x01, 0x00, 0x02, 0x02, 0x02, 0x00, 0x02, 0x05, 0x05, 0x00, 0x03, 0x07, 0x01, 0x01
        /*0010*/ 	.byte	0x02, 0x03, 0x01, 0x00, 0x02, 0x06, 0x01, 0x00, 0x04, 0x0b, 0x08, 0x00, 0x09, 0x00, 0x00, 0x00
        /*0020*/ 	.byte	0x00, 0x00, 0x00, 0x00


//--------------------- .nv.info._ZN7cutlass13device_kernelINS_4gemm6kernel13GemmUniversalIN4cute5tupleIJiiiiEEENS1_10collective13CollectiveMmaINS1_35MainloopSm100TmaUmmaWarpSpecializedILi3ELi2ELi4ENS5_IJNS4_1CILi4EEESB_NSA_ILi1EEEEEEEENS5_IJNSA_ILi128EEESF_SF_EEEfNS5_IJlSC_lEEEfSH_NS4_8TiledMMAINS4_8MMA_AtomIJNS4_23SM100_MMA_TF32_2x1SM_SSINS_10tfloat32_tESL_fLi128ELi128ELNS4_4UMMA5MajorE0ELSN_0ELNSM_7ScaleInE0ELSO_0EEEEEENS4_6LayoutINS5_IJSC_SC_SC_EEENS5_IJNSA_ILi0EEEST_ST_EEEEENS5_IJNS4_10UnderscoreESW_SW_EEEEENS4_28SM100_TMA_2SM_LOAD_MULTICASTENS4_14ComposedLayoutINS4_7SwizzleILi3ELi4ELi3EEENS4_18smem_ptr_flag_bitsILi32EEENSR_INS5_IJNSA_ILi8EEENSA_ILi32EEEEEENS5_IJS16_SC_EEEEEEEvNS4_8identityESZ_S1A_vS1B_EENS_8epilogue10collective18CollectiveEpilogueINS1D_23Sm100TmaWarpSpecializedILi4ELi2ELi16ELb1ELb0EEEJNS5_IJNSA_ILi64EEESF_SF_EEENS5_IJNSR_IS1I_SC_EENSR_INS5_IJNSA_ILi16EEENSA_ILi2EEEEEENS5_IJSC_S1I_EEEEEEEEfSH_fSH_NS1D_6fusion15FusionCallbacksIS1H_NS1R_17LinearCombinationIffffLNS_15FloatRoundStyleE2EEES1J_S1Q_JEEENS4_5SM1004TMEM4LOAD26SM100_TMEM_LOAD_32dp32b16xENS4_13SM90_TMA_LOADENS10_INS11_ILi2ELi4ELi3EEES14_NSR_INS5_IJS15_S1L_EEENS5_IJS1L_SC_EEEEEEENS4_39AutoVectorizingCopyWithAssumedAlignmentILi128EEENS4_14SM90_TMA_STOREES26_S28_S28_EEEvvEEEEvNT_6ParamsE --------------------------
	.section	.nv.info._ZN7cutlass13device_kernelINS_4gemm6kernel13GemmUniversalIN4cute5tupleIJiiiiEEENS1_10collective13CollectiveMmaINS1_35MainloopSm100TmaUmmaWarpSpecializedILi3ELi2ELi4ENS5_IJNS4_1CILi4EEESB_NSA_ILi1EEEEEEEENS5_IJNSA_ILi128EEESF_SF_EEEfNS5_IJlSC_lEEEfSH_NS4_8TiledMMAINS4_8MMA_AtomIJNS4_23SM100_MMA_TF32_2x1SM_SSINS_10tfloat32_tESL_fLi128ELi128ELNS4_4UMMA5MajorE0ELSN_0ELNSM_7ScaleInE0ELSO_0EEEEEENS4_6LayoutINS5_IJSC_SC_SC_EEENS5_IJNSA_ILi0EEEST_ST_EEEEENS5_IJNS4_10UnderscoreESW_SW_EEEEENS4_28SM100_TMA_2SM_LOAD_MULTICASTENS4_14ComposedLayoutINS4_7SwizzleILi3ELi4ELi3EEENS4_18smem_ptr_flag_bitsILi32EEENSR_INS5_IJNSA_ILi8EEENSA_ILi32EEEEEENS5_IJS16_SC_EEEEEEEvNS4_8identityESZ_S1A_vS1B_EENS_8epilogue10collective18CollectiveEpilogueINS1D_23Sm100TmaWarpSpecializedILi4ELi2ELi16ELb1ELb0EEEJNS5_IJNSA_ILi64EEESF_SF_EEENS5_IJNSR_IS1I_SC_EENSR_INS5_IJNSA_ILi16EEENSA_ILi2EEEEEENS5_IJSC_S1I_EEEEEEEEfSH_fSH_NS1D_6fusion15FusionCallbacksIS1H_NS1R_17LinearCombinationIffffLNS_15FloatRoundStyleE2EEES1J_S1Q_JEEENS4_5SM1004TMEM4LOAD26SM100_TMEM_LOAD_32dp32b16xENS4_13SM90_TMA_LOADENS10_INS11_ILi2ELi4ELi3EEES14_NSR_INS5_IJS15_S1L_EEENS5_IJS1L_SC_EEEEEEENS4_39AutoVectorizingCopyWithAssumedAlignmentILi128EEENS4_14SM90_TMA_STOREES26_S28_S28_EEEvvEEEEvNT_6ParamsE,"",@"SHT_CUDA_INFO"
	.sectionflags	@""
	.align	4


	//----- nvinfo : EIATTR_CUDA_API_VERSION
	.align		4
        /*0000*/ 	.byte	0x04, 0x37
        /*0002*/ 	.short	(.L_31 - .L_30)
.L_30:
        /*0004*/ 	.word	0x00000082


	//----- nvinfo : EIATTR_KPARAM_INFO
	.align		4
.L_31:
        /*0008*/ 	.byte	0x04, 0x17
        /*000a*/ 	.short	(.L_33 - .L_32)
.L_32:
        /*000c*/ 	.word	0x00000000
        /*0010*/ 	.short	0x0000
        /*0012*/ 	.short	0x0000
        /*0014*/ 	.byte	0x00, 0xf0, 0x01, 0x20


	//----- nvinfo : EIATTR_AT_ENTRY_FRAGMENTS
	.align		4
.L_33:
        /*0018*/ 	.byte	0x04, 0x4f
        /*001a*/ 	.short	(.L_35 - .L_34)


	//   ....[0]....
.L_34:
        /*001c*/ 	.word	0x00000007


	//----- nvinfo : EIATTR_RESERVED_SMEM_USED
	.align		4
.L_35:
        /*0020*/ 	.byte	0x01, 0x41
	.zero		2


	//----- nvinfo : EIATTR_SPARSE_MMA_MASK
	.align		4
        /*0024*/ 	.byte	0x03, 0x50
        /*0026*/ 	.short	0x0000


	//----- nvinfo : EIATTR_TCGEN05_2CTA_USED
	.align		4
        /*0028*/ 	.byte	0x01, 0x52
	.zero		2


	//----- nvinfo : EIATTR_MAXREG_COUNT
	.align		4
        /*002c*/ 	.byte	0x03, 0x1b
        /*002e*/ 	.short	0x00ff


	//----- nvinfo : EIATTR_NUM_BARRIERS
	.align		4
        /*0030*/ 	.byte	0x02, 0x4c
        /*0032*/ 	.byte	0x07
	.zero		1


	//----- nvinfo : EIATTR_EXTERNS
	.align		4
        /*0034*/ 	.byte	0x04, 0x0f
        /*0036*/ 	.short	(.L_37 - .L_36)


	//   ....[0]....
	.align		4
.L_36:
        /*0038*/ 	.word	index@(__assertfail)


	//----- nvinfo : EIATTR_MERCURY_ISA_VERSION
	.align		4
.L_37:
        /*003c*/ 	.byte	0x03, 0x5f
        /*003e*/ 	.short	0x0101


	//----- nvinfo : EIATTR_INT_WARP_WIDE_INSTR_OFFSETS
	.align		4
        /*0040*/ 	.byte	0x04, 0x31
        /*0042*/ 	.short	(.L_39 - .L_38)


	//   ....[0]....
.L_38:
        /*0044*/ 	.word	0x00000df0


	//   ....[1]....
        /*0048*/ 	.word	0x00000ea0


	//   ....[2]....
        /*004c*/ 	.word	0x00005110


	//   ....[3]....
        /*0050*/ 	.word	0x00005140


	//   ....[4]....
        /*0054*/ 	.word	0x00005160


	//   ....[5]....
        /*0058*/ 	.word	0x00005cb0


	//   ....[6]....
        /*005c*/ 	.word	0x00005d60


	//   ....[7]....
        /*0060*/ 	.word	0x00005e20


	//   ....[8]....
        /*0064*/ 	.word	0x00005e90


	//   ....[9]....
        /*0068*/ 	.word	0x00005f60


	//   ....[10]....
        /*006c*/ 	.word	0x00006010


	//   ....[11]....
        /*0070*/ 	.word	0x00006080


	//   ....[12]....
        /*0074*/ 	.word	0x00006150


	//   ....[13]....
        /*0078*/ 	.word	0x000061f0


	//   ....[14]....
        /*007c*/ 	.word	0x00006290


	//   ....[15]....
        /*0080*/ 	.word	0x00006380


	//   ....[16]....
        /*0084*/ 	.word	0x00006460


	//----- nvinfo : EIATTR_COOP_GROUP_MASK_REGIDS
	.align		4
.L_39:
        /*0088*/ 	.byte	0x04, 0x29
        /*008a*/ 	.short	(.L_41 - .L_40)


	//   ....[0]....
.L_40:
        /*008c*/ 	.word	0xffffffff


	//   ....[1]....
        /*0090*/ 	.word	0xffffffff


	//   ....[2]....
        /*0094*/ 	.word	0xffffffff


	//   ....[3]....
        /*0098*/ 	.word	0xffffffff


	//   ....[4]....
        /*009c*/ 	.word	0xffffffff


	//   ....[5]....
        /*00a0*/ 	.word	0xffffffff


	//   ....[6]....
        /*00a4*/ 	.word	0xffffffff


	//   ....[7]....
        /*00a8*/ 	.word	0xffffffff


	//   ....[8]....
        /*00ac*/ 	.word	0xffffffff


	//   ....[9]....
        /*00b0*/ 	.word	0xffffffff


	//   ....[10]....
        /*00b4*/ 	.word	0xffffffff


	//   ....[11]....
        /*00b8*/ 	.word	0xffffffff


	//   ....[12]....
        /*00bc*/ 	.word	0xffffffff


	//   ....[13]....
        /*00c0*/ 	.word	0xffffffff


	//----- nvinfo : EIATTR_COOP_GROUP_INSTR_OFFSETS
	.align		4
.L_41:
        /*00c4*/ 	.byte	0x04, 0x28
        /*00c6*/ 	.short	(.L_43 - .L_42)


	//   ....[0]....
.L_42:
        /*00c8*/ 	.word	0x000000d0


	//   ....[1]....
        /*00cc*/ 	.word	0x00000540


	//   ....[2]....
        /*00d0*/ 	.word	0x00000700


	//   ....[3]....
        /*00d4*/ 	.word	0x000008a0


	//   ....[4]....
        /*00d8*/ 	.word	0x000009a0


	//   ....[5]....
        /*00dc*/ 	.word	0x00000b10


	//   ....[6]....
        /*00e0*/ 	.word	0x00000cb0


	//   ....[7]....
        /*00e4*/ 	.word	0x00000f10


	//   ....[8]....
        /*00e8*/ 	.word	0x00002ab0


	//   ....[9]....
        /*00ec*/ 	.word	0x00003920


	//   ....[10]....
        /*00f0*/ 	.word	0x00003e30


	//   ....[11]....
        /*00f4*/ 	.word	0x000040e0


	//   ....[12]....
        /*00f8*/ 	.word	0x00005000


	//   ....[13]....
        /*00fc*/ 	.word	0x00005220


	//----- nvinfo : EIATTR_VRC_CTA_INIT_COUNT
	.align		4
.L_43:
        /*0100*/ 	.byte	0x02, 0x4a
        /*0102*/ 	.byte	0x80
	.zero		1


	//----- nvinfo : EIATTR_SYSCALL_OFFSETS
	.align		4
        /*0104*/ 	.byte	0x04, 0x46
        /*0106*/ 	.short	(.L_45 - .L_44)


	//   ....[0]....
.L_44:
        /*0108*/ 	.word	0x00007030


	//   ....[1]....
        /*010c*/ 	.word	0x00007120


	//   ....[2]....
        /*0110*/ 	.word	0x00007880


	//   ....[3]....
        /*0114*/ 	.word	0x00008050


	//   ....[4]....
        /*0118*/ 	.word	0x00008800


	//   ....[5]....
        /*011c*/ 	.word	0x00008fb0


	//----- nvinfo : EIATTR_MBARRIER_INSTR_OFFSETS
	.align		4
.L_45:
        /*0120*/ 	.byte	0x04, 0x39
        /*0122*/ 	.short	(.L_47 - .L_46)


	//   ....[0]....
.L_46:
        /*0124*/ 	.word	0x00000690
        /*0128*/ 	.word	0x000000ff
        /*012c*/ 	.word	0x00000000
        /*0130*/ 	.short	0x0100
        /*0132*/ 	.byte	0x04
	.zero		1


	//   ....[1]....
        /*0134*/ 	.word	0x000006a0
        /*0138*/ 	.word	0x000000ff
        /*013c*/ 	.word	0x00000018
        /*0140*/ 	.short	0x0100
        /*0142*/ 	.byte	0x04
	.zero		1


	//   ....[2]....
        /*0144*/ 	.word	0x000006b0
        /*0148*/ 	.word	0x000000ff
        /*014c*/ 	.word	0x00000008
        /*0150*/ 	.short	0x0100
        /*0152*/ 	.byte	0x04
	.zero		1


	//   ....[3]....
        /*0154*/ 	.word	0x000006c0
        /*0158*/ 	.word	0x000000ff
        /*015c*/ 	.word	0x00000020
        /*0160*/ 	.short	0x0100
        /*0162*/ 	.byte	0x04
	.zero		1


	//   ....[4]....
        /*0164*/ 	.word	0x000006d0
        /*0168*/ 	.word	0x000000ff
        /*016c*/ 	.word	0x00000010
        /*0170*/ 	.short	0x0100
        /*0172*/ 	.byte	0x04
	.zero		1


	//   ....[5]....
        /*0174*/ 	.word	0x000006e0
        /*0178*/ 	.word	0x000000ff
        /*017c*/ 	.word	0x00000028
        /*0180*/ 	.short	0x0100
        /*0182*/ 	.byte	0x04
	.zero		1


	//   ....[6]....
        /*0184*/ 	.word	0x00000810
        /*0188*/ 	.word	0x000000ff
        /*018c*/ 	.word	0x00000030
        /*0190*/ 	.short	0x0100
        /*0192*/ 	.byte	0x04
	.zero		1


	//   ....[7]....
        /*0194*/ 	.word	0x00000820
        /*0198*/ 	.word	0x000000ff
        /*019c*/ 	.word	0x00000050
        /*01a0*/ 	.short	0x0100
        /*01a2*/ 	.byte	0x04
	.zero		1


	//   ....[8]....
        /*01a4*/ 	.word	0x00000830
        /*01a8*/ 	.word	0x000000ff
        /*01ac*/ 	.word	0x00000038
        /*01b0*/ 	.short	0x0100
        /*01b2*/ 	.byte	0x04
	.zero		1


	//   ....[9]....
        /*01b4*/ 	.word	0x00000840
        /*01b8*/ 	.word	0x000000ff
        /*01bc*/ 	.word	0x00000058
        /*01c0*/ 	.short	0x0100
        /*01c2*/ 	.byte	0x04
	.zero		1


	//   ....[10]....
        /*01c4*/ 	.word	0x00000850
        /*01c8*/ 	.word	0x000000ff
        /*01cc*/ 	.word	0x00000040
        /*01d0*/ 	.short	0x0100
        /*01d2*/ 	.byte	0x04
	.zero		1


	//   ....[11]....
        /*01d4*/ 	.word	0x00000860
        /*01d8*/ 	.word	0x000000ff
        /*01dc*/ 	.word	0x00000060
        /*01e0*/ 	.short	0x0100
        /*01e2*/ 	.byte	0x04
	.zero		1


	//   ....[12]....
        /*01e4*/ 	.word	0x00000870
        /*01e8*/ 	.word	0x000000ff
        /*01ec*/ 	.word	0x00000048
        /*01f0*/ 	.short	0x0100
        /*01f2*/ 	.byte	0x04
	.zero		1


	//   ....[13]....
        /*01f4*/ 	.word	0x00000880
        /*01f8*/ 	.word	0x000000ff
        /*01fc*/ 	.word	0x00000068
        /*0200*/ 	.short	0x0100
        /*0202*/ 	.byte	0x04
	.zero		1


	//   ....[14]....
        /*0204*/ 	.word	0x00000970
        /*0208*/ 	.word	0x000000ff
        /*020c*/ 	.word	0x00000070
        /*0210*/ 	.short	0x0100
        /*0212*/ 	.byte	0x06
	.zero		1


	//   ....[15]....
        /*0214*/ 	.word	0x00000980
        /*0218*/ 	.word	0x000000ff
        /*021c*/ 	.word	0x00000078
        /*0220*/ 	.short	0x0100
        /*0222*/ 	.byte	0x06
	.zero		1


	//   ....[16]....
        /*0224*/ 	.word	0x00000ac0
        /*0228*/ 	.word	0x000000ff
        /*022c*/ 	.word	0x00000080
        /*0230*/ 	.short	0x0100
        /*0232*/ 	.byte	0x06
	.zero		1


	//   ....[17]....
        /*0234*/ 	.word	0x00000ad0
        /*0238*/ 	.word	0x000000ff
        /*023c*/ 	.word	0x00000090
        /*0240*/ 	.short	0x0100
        /*0242*/ 	.byte	0x06
	.zero		1


	//   ....[18]....
        /*0244*/ 	.word	0x00000ae0
        /*0248*/ 	.word	0x000000ff
        /*024c*/ 	.word	0x00000088
        /*0250*/ 	.short	0x0100
        /*0252*/ 	.byte	0x06
	.zero		1


	//   ....[19]....
        /*0254*/ 	.word	0x00000af0
        /*0258*/ 	.word	0x000000ff
        /*025c*/ 	.word	0x00000098
        /*0260*/ 	.short	0x0100
        /*0262*/ 	.byte	0x06
	.zero		1


	//   ....[20]....
        /*0264*/ 	.word	0x00000c20
        /*0268*/ 	.word	0x000000ff
        /*026c*/ 	.word	0x000000a0
        /*0270*/ 	.short	0x0100
        /*0272*/ 	.byte	0x04
	.zero		1


	//   ....[21]....
        /*0274*/ 	.word	0x00000c30
        /*0278*/ 	.word	0x000000ff
        /*027c*/ 	.word	0x000000c0
        /*0280*/ 	.short	0x0100
        /*0282*/ 	.byte	0x04
	.zero		1


	//   ....[22]....
        /*0284*/ 	.word	0x00000c40
        /*0288*/ 	.word	0x000000ff
        /*028c*/ 	.word	0x000000a8
        /*0290*/ 	.short	0x0100
        /*0292*/ 	.byte	0x04
	.zero		1


	//   ....[23]....
        /*0294*/ 	.word	0x00000c50
        /*0298*/ 	.word	0x000000ff
        /*029c*/ 	.word	0x000000c8
        /*02a0*/ 	.short	0x0100
        /*02a2*/ 	.byte	0x04
	.zero		1


	//   ....[24]....
        /*02a4*/ 	.word	0x00000c60
        /*02a8*/ 	.word	0x000000ff
        /*02ac*/ 	.word	0x000000b0
        /*02b0*/ 	.short	0x0100
        /*02b2*/ 	.byte	0x04
	.zero		1


	//   ....[25]....
        /*02b4*/ 	.word	0x00000c70
        /*02b8*/ 	.word	0x000000ff
        /*02bc*/ 	.word	0x000000d0
        /*02c0*/ 	.short	0x0100
        /*02c2*/ 	.byte	0x04
	.zero		1


	//   ....[26]....
        /*02c4*/ 	.word	0x00000c80
        /*02c8*/ 	.word	0x000000ff
        /*02cc*/ 	.word	0x000000b8
        /*02d0*/ 	.short	0x0100
        /*02d2*/ 	.byte	0x04
	.zero		1


	//   ....[27]....
        /*02d4*/ 	.word	0x00000c90
        /*02d8*/ 	.word	0x000000ff
        /*02dc*/ 	.word	0x000000d8
        /*02e0*/ 	.short	0x0100
        /*02e2*/ 	.byte	0x04
	.zero		1


	//   ....[28]....
        /*02e4*/ 	.word	0x00000d90
        /*02e8*/ 	.word	0x000000ff
        /*02ec*/ 	.word	0x000000e0
        /*02f0*/ 	.short	0x0100
        /*02f2*/ 	.byte	0x04
	.zero		1


	//   ....[29]....
        /*02f4*/ 	.word	0x00000da0
        /*02f8*/ 	.word	0x000000ff
        /*02fc*/ 	.word	0x000000f0
        /*0300*/ 	.short	0x0100
        /*0302*/ 	.byte	0x04
	.zero		1


	//   ....[30]....
        /*0304*/ 	.word	0x00000db0
        /*0308*/ 	.word	0x000000ff
        /*030c*/ 	.word	0x000000e8
        /*0310*/ 	.short	0x0100
        /*0312*/ 	.byte	0x04
	.zero		1


	//   ....[31]....
        /*0314*/ 	.word	0x00000dc0
        /*0318*/ 	.word	0x000000ff
        /*031c*/ 	.word	0x000000f8
        /*0320*/ 	.short	0x0100
        /*0322*/ 	.byte	0x04
	.zero		1


	//   ....[32]....
        /*0324*/ 	.word	0x00000ed0
        /*0328*/ 	.word	0x000000ff
        /*032c*/ 	.word	0x00000100
        /*0330*/ 	.short	0x0100
        /*0332*/ 	.byte	0x06
	.zero		1


	//   ....[33]....
        /*0334*/ 	.word	0x00001da0
        /*0338*/ 	.word	0x00000000
        /*033c*/ 	.word	0x000000f0
        /*0340*/ 	.short	0x010a
        /*0342*/ 	.byte	0xff
	.zero		1


	//   ....[34]....
        /*0344*/ 	.word	0x00001dd0
        /*0348*/ 	.word	0x00000000
        /*034c*/ 	.word	0x000000e0
        /*0350*/ 	.short	0x0101
        /*0352*/ 	.byte	0xff
	.zero		1


	//   ....[35]....
        /*0354*/ 	.word	0x00001ea0
        /*0358*/ 	.word	0x000000ff
        /*035c*/ 	.word	0x00000018
        /*0360*/ 	.short	0x010a
        /*0362*/ 	.byte	0x04
	.zero		1


	//   ....[36]....
        /*0364*/ 	.word	0x00001f70
        /*0368*/ 	.word	0x000000ff
        /*036c*/ 	.word	0x00000018
        /*0370*/ 	.short	0x010a
        /*0372*/ 	.byte	0x06
	.zero		1


	//   ....[37]....
        /*0374*/ 	.word	0x000020d0
        /*0378*/ 	.word	0x000000ff
        /*037c*/ 	.word	0x00000018
        /*0380*/ 	.short	0x010a
        /*0382*/ 	.byte	0x04
	.zero		1


	//   ....[38]....
        /*0384*/ 	.word	0x000024d0
        /*0388*/ 	.word	0x000000ff
        /*038c*/ 	.word	0x00000078
        /*0390*/ 	.short	0x0101
        /*0392*/ 	.byte	0x16
	.zero		1


	//   ....[39]....
        /*0394*/ 	.word	0x000024f0
        /*0398*/ 	.word	0x000000ff
        /*039c*/ 	.word	0x00000018
        /*03a0*/ 	.short	0x010a
        /*03a2*/ 	.byte	0x04
	.zero		1


	//   ....[40]....
        /*03a4*/ 	.word	0x00002570
        /*03a8*/ 	.word	0x000000ff
        /*03ac*/ 	.word	0x00000018
        /*03b0*/ 	.short	0x010a
        /*03b2*/ 	.byte	0x06
	.zero		1


	//   ....[41]....
        /*03b4*/ 	.word	0x000026b0
        /*03b8*/ 	.word	0x000000ff
        /*03bc*/ 	.word	0x00000018
        /*03c0*/ 	.short	0x010a
        /*03c2*/ 	.byte	0x04
	.zero		1


	//   ....[42]....
        /*03c4*/ 	.word	0x00002ae0
        /*03c8*/ 	.word	0x00000003
        /*03cc*/ 	.word	0x00000080
        /*03d0*/ 	.short	0x010a
        /*03d2*/ 	.byte	0xff
	.zero		1


	//   ....[43]....
        /*03d4*/ 	.word	0x00002c30
        /*03d8*/ 	.word	0x00000000
        /*03dc*/ 	.word	0x00000000
        /*03e0*/ 	.short	0x0101
        /*03e2*/ 	.byte	0xff
	.zero		1


	//   ....[44]....
        /*03e4*/ 	.word	0x000031f0
        /*03e8*/ 	.word	0x000000ff
        /*03ec*/ 	.word	0x00000000
        /*03f0*/ 	.short	0x010a
        /*03f2*/ 	.byte	0x04
	.zero		1


	//   ....[45]....
        /*03f4*/ 	.word	0x00003280
        /*03f8*/ 	.word	0x000000ff
        /*03fc*/ 	.word	0x00000000
        /*0400*/ 	.short	0x010a
        /*0402*/ 	.byte	0x05
	.zero		1


	//   ....[46]....
        /*0404*/ 	.word	0x00003320
        /*0408*/ 	.word	0x00000000
        /*040c*/ 	.word	0x00000000
        /*0410*/ 	.short	0x010a
        /*0412*/ 	.byte	0xff
	.zero		1


	//   ....[47]....
        /*0414*/ 	.word	0x00003470
        /*0418*/ 	.word	0x00000000
        /*041c*/ 	.word	0x000000e0
        /*0420*/ 	.short	0x010a
        /*0422*/ 	.byte	0xff
	.zero		1


	//   ....[48]....
        /*0424*/ 	.word	0x000034e0
        /*0428*/ 	.word	0x00000000
        /*042c*/ 	.word	0x00000000
        /*0430*/ 	.short	0x0101
        /*0432*/ 	.byte	0xff
	.zero		1


	//   ....[49]....
        /*0434*/ 	.word	0x00003500
        /*0438*/ 	.word	0x000000ff
        /*043c*/ 	.word	0x00000090
        /*0440*/ 	.short	0x010a
        /*0442*/ 	.byte	0x04
	.zero		1


	//   ....[50]....
        /*0444*/ 	.word	0x00003620
        /*0448*/ 	.word	0x00000000
        /*044c*/ 	.word	0x00000080
        /*0450*/ 	.short	0x010a
        /*0452*/ 	.byte	0xff
	.zero		1


	//   ....[51]....
        /*0454*/ 	.word	0x00003720
        /*0458*/ 	.word	0x00000000
        /*045c*/ 	.word	0x00000000
        /*0460*/ 	.short	0x0101
        /*0462*/ 	.byte	0xff
	.zero		1


	//   ....[52]....
        /*0464*/ 	.word	0x000037b0
        /*0468*/ 	.word	0x000000ff
        /*046c*/ 	.word	0x00000090
        /*0470*/ 	.short	0x0106
        /*0472*/ 	.byte	0x04
	.zero		1


	//   ....[53]....
        /*0474*/ 	.word	0x000037d0
        /*0478*/ 	.word	0x000000ff
        /*047c*/ 	.word	0x00000090
        /*0480*/ 	.short	0x010a
        /*0482*/ 	.byte	0x04
	.zero		1


	//   ....[54]....
        /*0484*/ 	.word	0x00003860
        /*0488*/ 	.word	0x000000ff
        /*048c*/ 	.word	0x00000090
        /*0490*/ 	.short	0x0106
        /*0492*/ 	.byte	0x07
	.zero		1


	//   ....[55]....
        /*0494*/ 	.word	0x000038a0
        /*0498*/ 	.word	0x00000000
        /*049c*/ 	.word	0x00000090
        /*04a0*/ 	.short	0x010a
        /*04a2*/ 	.byte	0xff
	.zero		1


	//   ....[56]....
        /*04a4*/ 	.word	0x00003b10
        /*04a8*/ 	.word	0x000000ff
        /*04ac*/ 	.word	0x00000008
        /*04b0*/ 	.short	0x010a
        /*04b2*/ 	.byte	0x05
	.zero		1


	//   ....[57]....
        /*04b4*/ 	.word	0x00003b30
        /*04b8*/ 	.word	0x000000ff
        /*04bc*/ 	.word	0x00000008
        /*04c0*/ 	.short	0x010a
        /*04c2*/ 	.byte	0x05
	.zero		1


	//   ....[58]....
        /*04c4*/ 	.word	0x00003cd0
        /*04c8*/ 	.word	0x000000ff
        /*04cc*/ 	.word	0x00000008
        /*04d0*/ 	.short	0x010a
        /*04d2*/ 	.byte	0x05
	.zero		1


	//   ....[59]....
        /*04d4*/ 	.word	0x00003cf0
        /*04d8*/ 	.word	0x000000ff
        /*04dc*/ 	.word	0x00000008
        /*04e0*/ 	.short	0x010a
        /*04e2*/ 	.byte	0x05
	.zero		1


	//   ....[60]....
        /*04e4*/ 	.word	0x00003dc0
        /*04e8*/ 	.word	0x000000ff
        /*04ec*/ 	.word	0x00000000
        /*04f0*/ 	.short	0x0101
        /*04f2*/ 	.byte	0x04
	.zero		1


	//   ....[61]....
        /*04f4*/ 	.word	0x00004180
        /*04f8*/ 	.word	0x00000003
        /*04fc*/ 	.word	0x00000080
        /*0500*/ 	.short	0x010a
        /*0502*/ 	.byte	0xff
	.zero		1


	//   ....[62]....
        /*0504*/ 	.word	0x00004240
        /*0508*/ 	.word	0x00000003
        /*050c*/ 	.word	0x00000000
        /*0510*/ 	.short	0x0101
        /*0512*/ 	.byte	0xff
	.zero		1


	//   ....[63]....
        /*0514*/ 	.word	0x00004330
        /*0518*/ 	.word	0x000000ff
        /*051c*/ 	.word	0x00000000
        /*0520*/ 	.short	0x010a
        /*0522*/ 	.byte	0x04
	.zero		1


	//   ....[64]....
        /*0524*/ 	.word	0x00004340
        /*0528*/ 	.word	0x000000ff
        /*052c*/ 	.word	0x000000c0
        /*0530*/ 	.short	0x010a
        /*0532*/ 	.byte	0x07
	.zero		1


	//   ....[65]....
        /*0534*/ 	.word	0x00004400
        /*0538*/ 	.word	0x000000ff
        /*053c*/ 	.word	0x00000000
        /*0540*/ 	.short	0x010a
        /*0542*/ 	.byte	0x05
	.zero		1


	//   ....[66]....
        /*0544*/ 	.word	0x00004550
        /*0548*/ 	.word	0x000000ff
        /*054c*/ 	.word	0x00000000
        /*0550*/ 	.short	0x010a
        /*0552*/ 	.byte	0x07
	.zero		1


	//   ....[67]....
        /*0554*/ 	.word	0x00004cc0
        /*0558*/ 	.word	0x000000ff
        /*055c*/ 	.word	0x00000000
        /*0560*/ 	.short	0x010a
        /*0562*/ 	.byte	0x04
	.zero		1


	//   ....[68]....
        /*0564*/ 	.word	0x00004d60
        /*0568*/ 	.word	0x000000ff
        /*056c*/ 	.word	0x00000000
        /*0570*/ 	.short	0x010a
        /*0572*/ 	.byte	0x05
	.zero		1


	//   ....[69]....
        /*0574*/ 	.word	0x00004df0
        /*0578*/ 	.word	0x000000ff
        /*057c*/ 	.word	0x00000000
        /*0580*/ 	.short	0x010a
        /*0582*/ 	.byte	0x05
	.zero		1


	//   ....[70]....
        /*0584*/ 	.word	0x00004e90
        /*0588*/ 	.word	0x00000002
        /*058c*/ 	.word	0x00000000
        /*0590*/ 	.short	0x010a
        /*0592*/ 	.byte	0xff
	.zero		1


	//   ....[71]....
        /*0594*/ 	.word	0x00004ed0
        /*0598*/ 	.word	0x00000002
        /*059c*/ 	.word	0x00000000
        /*05a0*/ 	.short	0x010a
        /*05a2*/ 	.byte	0xff
	.zero		1


	//   ....[72]....
        /*05a4*/ 	.word	0x00004f50
        /*05a8*/ 	.word	0x000000ff
        /*05ac*/ 	.word	0x00000000
        /*05b0*/ 	.short	0x0101
        /*05b2*/ 	.byte	0x04
	.zero		1


	//   ....[73]....
        /*05b4*/ 	.word	0x00004f90
        /*05b8*/ 	.word	0x000000ff
        /*05bc*/ 	.word	0x00000100
        /*05c0*/ 	.short	0x010a
        /*05c2*/ 	.byte	0x3e
	.zero		1


	//   ....[74]....
        /*05c4*/ 	.word	0x00004ff0
        /*05c8*/ 	.word	0x000000ff
        /*05cc*/ 	.word	0x00000000
        /*05d0*/ 	.short	0x0101
        /*05d2*/ 	.byte	0x04
	.zero		1


	//   ....[75]....
        /*05d4*/ 	.word	0x000054b0
        /*05d8*/ 	.word	0x0000000c
        /*05dc*/ 	.word	0x00000080
        /*05e0*/ 	.short	0x010a
        /*05e2*/ 	.byte	0xff
	.zero		1


	//   ....[76]....
        /*05e4*/ 	.word	0x00005620
        /*05e8*/ 	.word	0x00000000
        /*05ec*/ 	.word	0x00000000
        /*05f0*/ 	.short	0x0101
        /*05f2*/ 	.byte	0xff
	.zero		1


	//   ....[77]....
        /*05f4*/ 	.word	0x00005ab0
        /*05f8*/ 	.word	0x000000ff
        /*05fc*/ 	.word	0x00000078
        /*0600*/ 	.short	0x010a
        /*0602*/ 	.byte	0x15
	.zero		1


	//   ....[78]....
        /*0604*/ 	.word	0x00005c30
        /*0608*/ 	.word	0x000000ff
        /*060c*/ 	.word	0x00000050
        /*0610*/ 	.short	0x010a
        /*0612*/ 	.byte	0x15
	.zero		1


	//   ....[79]....
        /*0614*/ 	.word	0x00005e40
        /*0618*/ 	.word	0x000000ff
        /*061c*/ 	.word	0x00000030
        /*0620*/ 	.short	0x010b
        /*0622*/ 	.byte	0x15
	.zero		1


	//   ....[80]....
        /*0624*/ 	.word	0x00005e50
        /*0628*/ 	.word	0x000000ff
        /*062c*/ 	.word	0x00000000
        /*0630*/ 	.short	0x0101
        /*0632*/ 	.byte	0x06
	.zero		1


	//   ....[81]....
        /*0634*/ 	.word	0x00005e60
        /*0638*/ 	.word	0x000000ff
        /*063c*/ 	.word	0x00000058
        /*0640*/ 	.short	0x010a
        /*0642*/ 	.byte	0x15
	.zero		1


	//   ....[82]....
        /*0644*/ 	.word	0x00006030
        /*0648*/ 	.word	0x000000ff
        /*064c*/ 	.word	0x00000038
        /*0650*/ 	.short	0x010b
        /*0652*/ 	.byte	0x15
	.zero		1


	//   ....[83]....
        /*0654*/ 	.word	0x00006040
        /*0658*/ 	.word	0x000000ff
        /*065c*/ 	.word	0x00000000
        /*0660*/ 	.short	0x0101
        /*0662*/ 	.byte	0x06
	.zero		1


	//   ....[84]....
        /*0664*/ 	.word	0x00006050
        /*0668*/ 	.word	0x000000ff
        /*066c*/ 	.word	0x00000060
        /*0670*/ 	.short	0x010a
        /*0672*/ 	.byte	0x15
	.zero		1


	//   ....[85]....
        /*0674*/ 	.word	0x00006210
        /*0678*/ 	.word	0x000000ff
        /*067c*/ 	.word	0x00000040
        /*0680*/ 	.short	0x010b
        /*0682*/ 	.byte	0x15
	.zero		1


	//   ....[86]....
        /*0684*/ 	.word	0x00006220
        /*0688*/ 	.word	0x000000ff
        /*068c*/ 	.word	0x00000000
        /*0690*/ 	.short	0x0101
        /*0692*/ 	.byte	0x06
	.zero		1


	//   ....[87]....
        /*0694*/ 	.word	0x00006230
        /*0698*/ 	.word	0x000000ff
        /*069c*/ 	.word	0x00000068
        /*06a0*/ 	.short	0x010a
        /*06a2*/ 	.byte	0x15
	.zero		1


	//   ....[88]....
        /*06a4*/ 	.word	0x00006480
        /*06a8*/ 	.word	0x000000ff
        /*06ac*/ 	.word	0x00000048
        /*06b0*/ 	.short	0x010b
        /*06b2*/ 	.byte	0x15
	.zero		1


	//   ....[89]....
        /*06b4*/ 	.word	0x00006490
        /*06b8*/ 	.word	0x000000ff
        /*06bc*/ 	.word	0x00000000
        /*06c0*/ 	.short	0x0101
        /*06c2*/ 	.byte	0x25
	.zero		1


	//   ....[90]....
        /*06c4*/ 	.word	0x000064d0
        /*06c8*/ 	.word	0x000000ff
        /*06cc*/ 	.word	0x00000050
        /*06d0*/ 	.short	0x010a
        /*06d2*/ 	.byte	0x15
	.zero		1


	//   ....[91]....
        /*06d4*/ 	.word	0x000064f0
        /*06d8*/ 	.word	0x000000ff
        /*06dc*/ 	.word	0x00000058
        /*06e0*/ 	.short	0x010a
        /*06e2*/ 	.byte	0x15
	.zero		1


	//   ....[92]....
        /*06e4*/ 	.word	0x00006510
        /*06e8*/ 	.word	0x000000ff
        /*06ec*/ 	.word	0x00000060
        /*06f0*/ 	.short	0x010a
        /*06f2*/ 	.byte	0x15
	.zero		1


	//   ....[93]....
        /*06f4*/ 	.word	0x00006550
        /*06f8*/ 	.word	0x00000000
        /*06fc*/ 	.word	0x00000068
        /*0700*/ 	.short	0x010a
        /*0702*/ 	.byte	0xff
	.zero		1


	//   ....[94]....
        /*0704*/ 	.word	0x000068d0
        /*0708*/ 	.word	0x00000003
        /*070c*/ 	.word	0x00000080
        /*0710*/ 	.short	0x010a
        /*0712*/ 	.byte	0xff
	.zero		1


	//   ....[95]....
        /*0714*/ 	.word	0x00006a50
        /*0718*/ 	.word	0x00000000
        /*071c*/ 	.word	0x00000000
        /*0720*/ 	.short	0x0101
        /*0722*/ 	.byte	0xff
	.zero		1


	//   ....[96]....
        /*0724*/ 	.word	0x00007550
        /*0728*/ 	.word	0x000000ff
        /*072c*/ 	.word	0x00000030
        /*0730*/ 	.short	0x010a
        /*0732*/ 	.byte	0x2b
	.zero		1


	//   ....[97]....
        /*0734*/ 	.word	0x00007580
        /*0738*/ 	.word	0x00000049
        /*073c*/ 	.word	0x000000a0
        /*0740*/ 	.short	0x010a
        /*0742*/ 	.byte	0xff
	.zero		1


	//   ....[98]....
        /*0744*/ 	.word	0x00007670
        /*0748*/ 	.word	0x000000ff
        /*074c*/ 	.word	0x00000030
        /*0750*/ 	.short	0x010a
        /*0752*/ 	.byte	0x2b
	.zero		1


	//   ....[99]....
        /*0754*/ 	.word	0x00007760
        /*0758*/ 	.word	0x00000049
        /*075c*/ 	.word	0x000000a0
        /*0760*/ 	.short	0x010a
        /*0762*/ 	.byte	0xff
	.zero		1


	//   ....[100]....
        /*0764*/ 	.word	0x00007d70
        /*0768*/ 	.word	0x00000000
        /*076c*/ 	.word	0x00000000
        /*0770*/ 	.short	0x0101
        /*0772*/ 	.byte	0xff
	.zero		1


	//   ....[101]....
        /*0774*/ 	.word	0x00007d90
        /*0778*/ 	.word	0x00000002
        /*077c*/ 	.word	0x00000030
        /*0780*/ 	.short	0x010a
        /*0782*/ 	.byte	0xff
	.zero		1


	//   ....[102]....
        /*0784*/ 	.word	0x00007e70
        /*0788*/ 	.word	0x00000002
        /*078c*/ 	.word	0x00000030
        /*0790*/ 	.short	0x010a
        /*0792*/ 	.byte	0xff
	.zero		1


	//   ....[103]....
        /*0794*/ 	.word	0x00008530
        /*0798*/ 	.word	0x00000010
        /*079c*/ 	.word	0x00000000
        /*07a0*/ 	.short	0x0101
        /*07a2*/ 	.byte	0xff
	.zero		1


	//   ....[104]....
        /*07a4*/ 	.word	0x00008550
        /*07a8*/ 	.word	0x00000000
        /*07ac*/ 	.word	0x00000030
        /*07b0*/ 	.short	0x010a
        /*07b2*/ 	.byte	0xff
	.zero		1


	//   ....[105]....
        /*07b4*/ 	.word	0x00008620
        /*07b8*/ 	.word	0x00000000
        /*07bc*/ 	.word	0x00000030
        /*07c0*/ 	.short	0x010a
        /*07c2*/ 	.byte	0xff
	.zero		1


	//   ....[106]....
        /*07c4*/ 	.word	0x00008ce0
        /*07c8*/ 	.word	0x00000010
        /*07cc*/ 	.word	0x00000000
        /*07d0*/ 	.short	0x0101
        /*07d2*/ 	.byte	0xff
	.zero		1


	//   ....[107]....
        /*07d4*/ 	.word	0x00008d00
        /*07d8*/ 	.word	0x00000000
        /*07dc*/ 	.word	0x00000030
        /*07e0*/ 	.short	0x010a
        /*07e2*/ 	.byte	0xff
	.zero		1


	//   ....[108]....
        /*07e4*/ 	.word	0x00008dd0
        /*07e8*/ 	.word	0x00000000
        /*07ec*/ 	.word	0x00000030
        /*07f0*/ 	.short	0x010a
        /*07f2*/ 	.byte	0xff
	.zero		1


	//   ....[109]....
        /*07f4*/ 	.word	0x00009040
        /*07f8*/ 	.word	0x00000049
        /*07fc*/ 	.word	0x00000000
        /*0800*/ 	.short	0x0101
        /*0802*/ 	.byte	0xff
	.zero		1


	//   ....[110]....
        /*0804*/ 	.word	0x000094e0
        /*0808*/ 	.word	0x00000000
        /*080c*/ 	.word	0x00000000
        /*0810*/ 	.short	0x0101
        /*0812*/ 	.byte	0xff
	.zero		1


	//   ....[111]....
        /*0814*/ 	.word	0x000097a0
        /*0818*/ 	.word	0x000000ff
        /*081c*/ 	.word	0x00000000
        /*0820*/ 	.short	0x0101
        /*0822*/ 	.byte	0x06
	.zero		1


	//   ....[112]....
        /*0824*/ 	.word	0x000097c0
        /*0828*/ 	.word	0x00000000
        /*082c*/ 	.word	0x000000f0
        /*0830*/ 	.short	0x010a
        /*0832*/ 	.byte	0xff
	.zero		1


	//   ....[113]....
        /*0834*/ 	.word	0x00009820
        /*0838*/ 	.word	0x00000000
        /*083c*/ 	.word	0x00000018
        /*0840*/ 	.short	0x010a
        /*0842*/ 	.byte	0xff
	.zero		1


	//   ....[114]....
        /*0844*/ 	.word	0x00009880
        /*0848*/ 	.word	0x00000000
        /*084c*/ 	.word	0x00000018
        /*0850*/ 	.short	0x010a
        /*0852*/ 	.byte	0xff
	.zero		1


	//   ....[115]....
        /*0854*/ 	.word	0x000098d0
        /*0858*/ 	.word	0x00000003
        /*085c*/ 	.word	0x00000080
        /*0860*/ 	.short	0x010a
        /*0862*/ 	.byte	0xff
	.zero		1


	//   ....[116]....
        /*0864*/ 	.word	0x00009930
        /*0868*/ 	.word	0x00000000
        /*086c*/ 	.word	0x00000000
        /*0870*/ 	.short	0x010a
        /*0872*/ 	.byte	0xff
	.zero		1


	//   ....[117]....
        /*0874*/ 	.word	0x00009990
        /*0878*/ 	.word	0x00000000
        /*087c*/ 	.word	0x00000000
        /*0880*/ 	.short	0x010a
        /*0882*/ 	.byte	0xff
	.zero		1


	//   ....[118]....
        /*0884*/ 	.word	0x000099e0
        /*0888*/ 	.word	0x00000000
        /*088c*/ 	.word	0x000000e0
        /*0890*/ 	.short	0x010a
        /*0892*/ 	.byte	0xff
	.zero		1


	//   ....[119]....
        /*0894*/ 	.word	0x00009a40
        /*0898*/ 	.word	0x00000000
        /*089c*/ 	.word	0x00000090
        /*08a0*/ 	.short	0x010a
        /*08a2*/ 	.byte	0xff
	.zero		1


	//   ....[120]....
        /*08a4*/ 	.word	0x00009a90
        /*08a8*/ 	.word	0x00000000
        /*08ac*/ 	.word	0x00000080
        /*08b0*/ 	.short	0x010a
        /*08b2*/ 	.byte	0xff
	.zero		1


	//   ....[121]....
        /*08b4*/ 	.word	0x00009af0
        /*08b8*/ 	.word	0x00000000
        /*08bc*/ 	.word	0x00000090
        /*08c0*/ 	.short	0x010a
        /*08c2*/ 	.byte	0xff
	.zero		1


	//   ....[122]....
        /*08c4*/ 	.word	0x00009b50
        /*08c8*/ 	.word	0x00000007
        /*08cc*/ 	.word	0x00000008
        /*08d0*/ 	.short	0x010a
        /*08d2*/ 	.byte	0xff
	.zero		1


	//   ....[123]....
        /*08d4*/ 	.word	0x00009c40
        /*08d8*/ 	.word	0x00000005
        /*08dc*/ 	.word	0x00000008
        /*08e0*/ 	.short	0x010a
        /*08e2*/ 	.byte	0xff
	.zero		1


	//   ....[124]....
        /*08e4*/ 	.word	0x00009c90
        /*08e8*/ 	.word	0x00000003
        /*08ec*/ 	.word	0x00000080
        /*08f0*/ 	.short	0x010a
        /*08f2*/ 	.byte	0xff
	.zero		1


	//   ....[125]....
        /*08f4*/ 	.word	0x00009d00
        /*08f8*/ 	.word	0x00000003
        /*08fc*/ 	.word	0x000000c0
        /*0900*/ 	.short	0x010a
        /*0902*/ 	.byte	0xff
	.zero		1


	//   ....[126]....
        /*0904*/ 	.word	0x00009d60
        /*0908*/ 	.word	0x00000003
        /*090c*/ 	.word	0x00000000
        /*0910*/ 	.short	0x010a
        /*0912*/ 	.byte	0xff
	.zero		1


	//   ....[127]....
        /*0914*/ 	.word	0x00009dc0
        /*0918*/ 	.word	0x00000002
        /*091c*/ 	.word	0x00000000
        /*0920*/ 	.short	0x010a
        /*0922*/ 	.byte	0xff
	.zero		1


	//   ....[128]....
        /*0924*/ 	.word	0x00009e20
        /*0928*/ 	.word	0x00000002
        /*092c*/ 	.word	0x00000000
        /*0930*/ 	.short	0x010a
        /*0932*/ 	.byte	0xff
	.zero		1


	//   ....[129]....
        /*0934*/ 	.word	0x00009e80
        /*0938*/ 	.word	0x00000002
        /*093c*/ 	.word	0x00000000
        /*0940*/ 	.short	0x010a
        /*0942*/ 	.byte	0xff
	.zero		1


	//   ....[130]....
        /*0944*/ 	.word	0x00009ee0
        /*0948*/ 	.word	0x00000002
        /*094c*/ 	.word	0x00000100
        /*0950*/ 	.short	0x010a
        /*0952*/ 	.byte	0xff
	.zero		1


	//   ....[131]....
        /*0954*/ 	.word	0x00009f30
        /*0958*/ 	.word	0x0000000c
        /*095c*/ 	.word	0x00000080
        /*0960*/ 	.short	0x010a
        /*0962*/ 	.byte	0xff
	.zero		1


	//   ....[132]....
        /*0964*/ 	.word	0x00009f90
        /*0968*/ 	.word	0x00000000
        /*096c*/ 	.word	0x00000078
        /*0970*/ 	.short	0x010a
        /*0972*/ 	.byte	0xff
	.zero		1


	//   ....[133]....
        /*0974*/ 	.word	0x00009ff0
        /*0978*/ 	.word	0x00000000
        /*097c*/ 	.word	0x00000050
        /*0980*/ 	.short	0x010a
        /*0982*/ 	.byte	0xff
	.zero		1


	//   ....[134]....
        /*0984*/ 	.word	0x0000a050
        /*0988*/ 	.word	0x00000000
        /*098c*/ 	.word	0x00000058
        /*0990*/ 	.short	0x010a
        /*0992*/ 	.byte	0xff
	.zero		1


	//   ....[135]....
        /*0994*/ 	.word	0x0000a0b0
        /*0998*/ 	.word	0x00000000
        /*099c*/ 	.word	0x00000060
        /*09a0*/ 	.short	0x010a
        /*09a2*/ 	.byte	0xff
	.zero		1


	//   ....[136]....
        /*09a4*/ 	.word	0x0000a110
        /*09a8*/ 	.word	0x00000000
        /*09ac*/ 	.word	0x00000068
        /*09b0*/ 	.short	0x010a
        /*09b2*/ 	.byte	0xff
	.zero		1


	//   ....[137]....
        /*09b4*/ 	.word	0x0000a170
        /*09b8*/ 	.word	0x00000000
        /*09bc*/ 	.word	0x00000050
        /*09c0*/ 	.short	0x010a
        /*09c2*/ 	.byte	0xff
	.zero		1


	//   ....[138]....
        /*09c4*/ 	.word	0x0000a1d0
        /*09c8*/ 	.word	0x00000000
        /*09cc*/ 	.word	0x00000058
        /*09d0*/ 	.short	0x010a
        /*09d2*/ 	.byte	0xff
	.zero		1


	//   ....[139]....
        /*09d4*/ 	.word	0x0000a230
        /*09d8*/ 	.word	0x00000000
        /*09dc*/ 	.word	0x00000060
        /*09e0*/ 	.short	0x010a
        /*09e2*/ 	.byte	0xff
	.zero		1


	//   ....[140]....
        /*09e4*/ 	.word	0x0000a280
        /*09e8*/ 	.word	0x00000003
        /*09ec*/ 	.word	0x00000080
        /*09f0*/ 	.short	0x010a
        /*09f2*/ 	.byte	0xff
	.zero		1


	//   ....[141]....
        /*09f4*/ 	.word	0x0000a2e0
        /*09f8*/ 	.word	0x00000002
        /*09fc*/ 	.word	0x00000030
        /*0a00*/ 	.short	0x010a
        /*0a02*/ 	.byte	0xff
	.zero		1


	//   ....[142]....
        /*0a04*/ 	.word	0x0000a330
        /*0a08*/ 	.word	0x00000049
        /*0a0c*/ 	.word	0x000000a0
        /*0a10*/ 	.short	0x010a
        /*0a12*/ 	.byte	0xff
	.zero		1


	//   ....[143]....
        /*0a14*/ 	.word	0x0000a380
        /*0a18*/ 	.word	0x00000002
        /*0a1c*/ 	.word	0x00000030
        /*0a20*/ 	.short	0x010a
        /*0a22*/ 	.byte	0xff
	.zero		1


	//   ....[144]....
        /*0a24*/ 	.word	0x0000a3d0
        /*0a28*/ 	.word	0x00000000
        /*0a2c*/ 	.word	0x00000030
        /*0a30*/ 	.short	0x010a
        /*0a32*/ 	.byte	0xff
	.zero		1


	//   ....[145]....
        /*0a34*/ 	.word	0x0000a420
        /*0a38*/ 	.word	0x00000000
        /*0a3c*/ 	.word	0x00000030
        /*0a40*/ 	.short	0x010a
        /*0a42*/ 	.byte	0xff
	.zero		1


	//----- nvinfo : EIATTR_NUM_MBARRIERS
	.align		4
.L_47:
        /*0a44*/ 	.byte	0x03, 0x38
        /*0a46*/ 	.short	0x0021


	//----- nvinfo : EIATTR_EXIT_INSTR_OFFSETS
	.align		4
        /*0a48*/ 	.byte	0x04, 0x1c
        /*0a4a*/ 	.short	(.L_49 - .L_48)


	//   ....[0]....
.L_48:
        /*0a4c*/ 	.word	0x00003350


	//   ....[1]....
        /*0a50*/ 	.word	0x00003870


	//   ....[2]....
        /*0a54*/ 	.word	0x000038d0


	//   ....[3]....
        /*0a58*/ 	.word	0x00005230


	//   ....[4]....
        /*0a5c*/ 	.word	0x00006580


	//   ....[5]....
        /*0a60*/ 	.word	0x000065c0


	//   ....[6]....
        /*0a64*/ 	.word	0x00009690


	//   ....[7]....
        /*0a68*/ 	.word	0x00009700


	//   ....[8]....
        /*0a6c*/ 	.word	0x00009730


	//   ....[9]....
        /*0a70*/ 	.word	0x000097b0


	//----- nvinfo : EIATTR_MAX_THREADS
	.align		4
.L_49:
        /*0a74*/ 	.byte	0x04, 0x05
        /*0a76*/ 	.short	(.L_51 - .L_50)
.L_50:
        /*0a78*/ 	.word	0x00000100
        /*0a7c*/ 	.word	0x00000001
        /*0a80*/ 	.word	0x00000001


	//----- nvinfo : EIATTR_CRS_STACK_SIZE
	.align		4
.L_51:
        /*0a84*/ 	.byte	0x04, 0x1e
        /*0a86*/ 	.short	(.L_53 - .L_52)
.L_52:
        /*0a88*/ 	.word	0x00000000


	//----- nvinfo : EIATTR_CBANK_PARAM_SIZE
	.align		4
.L_53:
        /*0a8c*/ 	.byte	0x03, 0x19
        /*0a8e*/ 	.short	0x0800


	//----- nvinfo : EIATTR_PARAM_CBANK
	.align		4
        /*0a90*/ 	.byte	0x04, 0x0a
        /*0a92*/ 	.short	(.L_55 - .L_54)
	.align		4
.L_54:
        /*0a94*/ 	.word	index@(.nv.constant0._ZN7cutlass13device_kernelINS_4gemm6kernel13GemmUniversalIN4cute5tupleIJiiiiEEENS1_10collective13CollectiveMmaINS1_35MainloopSm100TmaUmmaWarpSpecializedILi3ELi2ELi4ENS5_IJNS4_1CILi4EEESB_NSA_ILi1EEEEEEEENS5_IJNSA_ILi128EEESF_SF_EEEfNS5_IJlSC_lEEEfSH_NS4_8TiledMMAINS4_8MMA_AtomIJNS4_23SM100_MMA_TF32_2x1SM_SSINS_10tfloat32_tESL_fLi128ELi128ELNS4_4UMMA5MajorE0ELSN_0ELNSM_7ScaleInE0ELSO_0EEEEEENS4_6LayoutINS5_IJSC_SC_SC_EEENS5_IJNSA_ILi0EEEST_ST_EEEEENS5_IJNS4_10UnderscoreESW_SW_EEEEENS4_28SM100_TMA_2SM_LOAD_MULTICASTENS4_14ComposedLayoutINS4_7SwizzleILi3ELi4ELi3EEENS4_18smem_ptr_flag_bitsILi32EEENSR_INS5_IJNSA_ILi8EEENSA_ILi32EEEEEENS5_IJS16_SC_EEEEEEEvNS4_8identityESZ_S1A_vS1B_EENS_8epilogue10collective18CollectiveEpilogueINS1D_23Sm100TmaWarpSpecializedILi4ELi2ELi16ELb1ELb0EEEJNS5_IJNSA_ILi64EEESF_SF_EEENS5_IJNSR_IS1I_SC_EENSR_INS5_IJNSA_ILi16EEENSA_ILi2EEEEEENS5_IJSC_S1I_EEEEEEEEfSH_fSH_NS1D_6fusion15FusionCallbacksIS1H_NS1R_17LinearCombinationIffffLNS_15FloatRoundStyleE2EEES1J_S1Q_JEEENS4_5SM1004TMEM4LOAD26SM100_TMEM_LOAD_32dp32b16xENS4_13SM90_TMA_LOADENS10_INS11_ILi2ELi4ELi3EEES14_NSR_INS5_IJS15_S1L_EEENS5_IJS1L_SC_EEEEEEENS4_39AutoVectorizingCopyWithAssumedAlignmentILi128EEENS4_14SM90_TMA_STOREES26_S28_S28_EEEvvEEEEvNT_6ParamsE)
        /*0a98*/ 	.short	0x0380
        /*0a9a*/ 	.short	0x0800


	//----- nvinfo : EIATTR_SW_WAR
	.align		4
.L_55:
        /*0a9c*/ 	.byte	0x04, 0x36
        /*0a9e*/ 	.short	(.L_57 - .L_56)
.L_56:
        /*0aa0*/ 	.word	0x00000008
.L_57:


//--------------------- .nv.callgraph             --------------------------
	.section	.nv.callgraph,"",@"SHT_CUDA_CALLGRAPH"
	.align	4
	.sectionentsize	8
	.align		4
        /*0000*/ 	.word	0x00000000
	.align		4
        /*0004*/ 	.word	0xffffffff
	.align		4
        /*0008*/ 	.word	index@(_ZN7cutlass13device_kernelINS_4gemm6kernel13GemmUniversalIN4cute5tupleIJiiiiEEENS1_10collective13CollectiveMmaINS1_35MainloopSm100TmaUmmaWarpSpecializedILi3ELi2ELi4ENS5_IJNS4_1CILi4EEESB_NSA_ILi1EEEEEEEENS5_IJNSA_ILi128EEESF_SF_EEEfNS5_IJlSC_lEEEfSH_NS4_8TiledMMAINS4_8MMA_AtomIJNS4_23SM100_MMA_TF32_2x1SM_SSINS_10tfloat32_tESL_fLi128ELi128ELNS4_4UMMA5MajorE0ELSN_0ELNSM_7ScaleInE0ELSO_0EEEEEENS4_6LayoutINS5_IJSC_SC_SC_EEENS5_IJNSA_ILi0EEEST_ST_EEEEENS5_IJNS4_10UnderscoreESW_SW_EEEEENS4_28SM100_TMA_2SM_LOAD_MULTICASTENS4_14ComposedLayoutINS4_7SwizzleILi3ELi4ELi3EEENS4_18smem_ptr_flag_bitsILi32EEENSR_INS5_IJNSA_ILi8EEENSA_ILi32EEEEEENS5_IJS16_SC_EEEEEEEvNS4_8identityESZ_S1A_vS1B_EENS_8epilogue10collective18CollectiveEpilogueINS1D_23Sm100TmaWarpSpecializedILi4ELi2ELi16ELb1ELb0EEEJNS5_IJNSA_ILi64EEESF_SF_EEENS5_IJNSR_IS1I_SC_EENSR_INS5_IJNSA_ILi16EEENSA_ILi2EEEEEENS5_IJSC_S1I_EEEEEEEEfSH_fSH_NS1D_6fusion15FusionCallbacksIS1H_NS1R_17LinearCombinationIffffLNS_15FloatRoundStyleE2EEES1J_S1Q_JEEENS4_5SM1004TMEM4LOAD26SM100_TMEM_LOAD_32dp32b16xENS4_13SM90_TMA_LOADENS10_INS11_ILi2ELi4ELi3EEES14_NSR_INS5_IJS15_S1L_EEENS5_IJS1L_SC_EEEEEEENS4_39AutoVectorizingCopyWithAssumedAlignmentILi128EEENS4_14SM90_TMA_STOREES26_S28_S28_EEEvvEEEEvNT_6ParamsE)
	.align		4
        /*000c*/ 	.word	index@(__assertfail)
	.align		4
        /*0010*/ 	.word	0x00000000
	.align		4
        /*0014*/ 	.word	0xfffffffe
	.align		4
        /*0018*/ 	.word	0x00000000
	.align		4
        /*001c*/ 	.word	0xfffffffd
	.align		4
        /*0020*/ 	.word	0x00000000
	.align		4
        /*0024*/ 	.word	0xfffffffc


//--------------------- .nv.constant4             --------------------------
	.section	.nv.constant4,"a",@progbits
	.align	8
	.align		8
.nv.constant4:
        /*0000*/ 	.dword	__assertfail
	.align		8
        /*0008*/ 	.dword	__unnamed_1
	.align		8
        /*0010*/ 	.dword	__unnamed_2
	.align		8
        /*0018*/ 	.dword	_ZN40_INTERNAL_31eddc7a_4_k_cu_7be4e94a_335964cuda3std3__45__cpo5beginE
	.align		8
        /*0020*/ 	.dword	_ZN40_INTERNAL_31eddc7a_4_k_cu_7be4e94a_335964cuda3std3__45__cpo3endE
	.align		8
        /*0028*/ 	.dword	_ZN40_INTERNAL_31eddc7a_4_k_cu_7be4e94a_335964cuda3std3__45__cpo6cbeginE
	.align		8
        /*0030*/ 	.dword	_ZN40_INTERNAL_31eddc7a_4_k_cu_7be4e94a_335964cuda3std3__45__cpo4cendE
	.align		8
        /*0038*/ 	.dword	_ZN40_INTERNAL_31eddc7a_4_k_cu_7be4e94a_335964cuda3std3__442_GLOBAL__N__31eddc7a_4_k_cu_7be4e94a_335966ignoreE
	.align		8
        /*0040*/ 	.dword	_ZN40_INTERNAL_31eddc7a_4_k_cu_7be4e94a_335964cuda3std3__419piecewise_constructE
	.align		8
        /*0048*/ 	.dword	_ZN40_INTERNAL_31eddc7a_4_k_cu_7be4e94a_335964cuda3std3__48in_placeE
	.align		8
        /*0050*/ 	.dword	_ZN40_INTERNAL_31eddc7a_4_k_cu_7be4e94a_335964cuda3std6ranges3__45__cpo4swapE
	.align		8
        /*0058*/ 	.dword	_ZN40_INTERNAL_31eddc7a_4_k_cu_7be4e94a_335964cuda3std6ranges3__45__cpo9iter_moveE
	.align		8
        /*0060*/ 	.dword	_ZN40_INTERNAL_31eddc7a_4_k_cu_7be4e94a_335964cute7productE
	.align		8
        /*0068*/ 	.dword	_ZN40_INTERNAL_31eddc7a_4_k_cu_7be4e94a_335964cute1_E
	.align		8
        /*0070*/ 	.dword	$str$25
	.align		8
        /*0078*/ 	.dword	$str$26
	.align		8
        /*0080*/ 	.dword	$str$27
	.align		8
        /*0088*/ 	.dword	$str$28


//--------------------- .text._ZN7cutlass13device_kernelINS_4gemm6kernel13GemmUniversalIN4cute5tupleIJiiiiEEENS1_10collective13CollectiveMmaINS1_35MainloopSm100TmaUmmaWarpSpecializedILi3ELi2ELi4ENS5_IJNS4_1CILi4EEESB_NSA_ILi1EEEEEEEENS5_IJNSA_ILi128EEESF_SF_EEEfNS5_IJlSC_lEEEfSH_NS4_8TiledMMAINS4_8MMA_AtomIJNS4_23SM100_MMA_TF32_2x1SM_SSINS_10tfloat32_tESL_fLi128ELi128ELNS4_4UMMA5MajorE0ELSN_0ELNSM_7ScaleInE0ELSO_0EEEEEENS4_6LayoutINS5_IJSC_SC_SC_EEENS5_IJNSA_ILi0EEEST_ST_EEEEENS5_IJNS4_10UnderscoreESW_SW_EEEEENS4_28SM100_TMA_2SM_LOAD_MULTICASTENS4_14ComposedLayoutINS4_7SwizzleILi3ELi4ELi3EEENS4_18smem_ptr_flag_bitsILi32EEENSR_INS5_IJNSA_ILi8EEENSA_ILi32EEEEEENS5_IJS16_SC_EEEEEEEvNS4_8identityESZ_S1A_vS1B_EENS_8epilogue10collective18CollectiveEpilogueINS1D_23Sm100TmaWarpSpecializedILi4ELi2ELi16ELb1ELb0EEEJNS5_IJNSA_ILi64EEESF_SF_EEENS5_IJNSR_IS1I_SC_EENSR_INS5_IJNSA_ILi16EEENSA_ILi2EEEEEENS5_IJSC_S1I_EEEEEEEEfSH_fSH_NS1D_6fusion15FusionCallbacksIS1H_NS1R_17LinearCombinationIffffLNS_15FloatRoundStyleE2EEES1J_S1Q_JEEENS4_5SM1004TMEM4LOAD26SM100_TMEM_LOAD_32dp32b16xENS4_13SM90_TMA_LOADENS10_INS11_ILi2ELi4ELi3EEES14_NSR_INS5_IJS15_S1L_EEENS5_IJS1L_SC_EEEEEEENS4_39AutoVectorizingCopyWithAssumedAlignmentILi128EEENS4_14SM90_TMA_STOREES26_S28_S28_EEEvvEEEEvNT_6ParamsE --------------------------
	.section	.text._ZN7cutlass13device_kernelINS_4gemm6kernel13GemmUniversalIN4cute5tupleIJiiiiEEENS1_10collective13CollectiveMmaINS1_35MainloopSm100TmaUmmaWarpSpecializedILi3ELi2ELi4ENS5_IJNS4_1CILi4EEESB_NSA_ILi1EEEEEEEENS5_IJNSA_ILi128EEESF_SF_EEEfNS5_IJlSC_lEEEfSH_NS4_8TiledMMAINS4_8MMA_AtomIJNS4_23SM100_MMA_TF32_2x1SM_SSINS_10tfloat32_tESL_fLi128ELi128ELNS4_4UMMA5MajorE0ELSN_0ELNSM_7ScaleInE0ELSO_0EEEEEENS4_6LayoutINS5_IJSC_SC_SC_EEENS5_IJNSA_ILi0EEEST_ST_EEEEENS5_IJNS4_10UnderscoreESW_SW_EEEEENS4_28SM100_TMA_2SM_LOAD_MULTICASTENS4_14ComposedLayoutINS4_7SwizzleILi3ELi4ELi3EEENS4_18smem_ptr_flag_bitsILi32EEENSR_INS5_IJNSA_ILi8EEENSA_ILi32EEEEEENS5_IJS16_SC_EEEEEEEvNS4_8identityESZ_S1A_vS1B_EENS_8epilogue10collective18CollectiveEpilogueINS1D_23Sm100TmaWarpSpecializedILi4ELi2ELi16ELb1ELb0EEEJNS5_IJNSA_ILi64EEESF_SF_EEENS5_IJNSR_IS1I_SC_EENSR_INS5_IJNSA_ILi16EEENSA_ILi2EEEEEENS5_IJSC_S1I_EEEEEEEEfSH_fSH_NS1D_6fusion15FusionCallbacksIS1H_NS1R_17LinearCombinationIffffLNS_15FloatRoundStyleE2EEES1J_S1Q_JEEENS4_5SM1004TMEM4LOAD26SM100_TMEM_LOAD_32dp32b16xENS4_13SM90_TMA_LOADENS10_INS11_ILi2ELi4ELi3EEES14_NSR_INS5_IJS15_S1L_EEENS5_IJS1L_SC_EEEEEEENS4_39AutoVectorizingCopyWithAssumedAlignmentILi128EEENS4_14SM90_TMA_STOREES26_S28_S28_EEEvvEEEEvNT_6ParamsE,"ax",@progbits
	.align	128
.text._ZN7cutlass13device_kernelINS_4gemm6kernel13GemmUniversalIN4cute5tupleIJiiiiEEENS1_10collective13CollectiveMmaINS1_35MainloopSm100TmaUmmaWarpSpecializedILi3ELi2ELi4ENS5_IJNS4_1CILi4EEESB_NSA_ILi1EEEEEEEENS5_IJNSA_ILi128EEESF_SF_EEEfNS5_IJlSC_lEEEfSH_NS4_8TiledMMAINS4_8MMA_AtomIJNS4_23SM100_MMA_TF32_2x1SM_SSINS_10tfloat32_tESL_fLi128ELi128ELNS4_4UMMA5MajorE0ELSN_0ELNSM_7ScaleInE0ELSO_0EEEEEENS4_6LayoutINS5_IJSC_SC_SC_EEENS5_IJNSA_ILi0EEEST_ST_EEEEENS5_IJNS4_10UnderscoreESW_SW_EEEEENS4_28SM100_TMA_2SM_LOAD_MULTICASTENS4_14ComposedLayoutINS4_7SwizzleILi3ELi4ELi3EEENS4_18smem_ptr_flag_bitsILi32EEENSR_INS5_IJNSA_ILi8EEENSA_ILi32EEEEEENS5_IJS16_SC_EEEEEEEvNS4_8identityESZ_S1A_vS1B_EENS_8epilogue10collective18CollectiveEpilogueINS1D_23Sm100TmaWarpSpecializedILi4ELi2ELi16ELb1ELb0EEEJNS5_IJNSA_ILi64EEESF_SF_EEENS5_IJNSR_IS1I_SC_EENSR_INS5_IJNSA_ILi16EEENSA_ILi2EEEEEENS5_IJSC_S1I_EEEEEEEEfSH_fSH_NS1D_6fusion15FusionCallbacksIS1H_NS1R_17LinearCombinationIffffLNS_15FloatRoundStyleE2EEES1J_S1Q_JEEENS4_5SM1004TMEM4LOAD26SM100_TMEM_LOAD_32dp32b16xENS4_13SM90_TMA_LOADENS10_INS11_ILi2ELi4ELi3EEES14_NSR_INS5_IJS15_S1L_EEENS5_IJS1L_SC_EEEEEEENS4_39AutoVectorizingCopyWithAssumedAlignmentILi128EEENS4_14SM90_TMA_STOREES26_S28_S28_EEEvvEEEEvNT_6ParamsE:
        .type           _ZN7cutlass13device_kernelINS_4gemm6kernel13GemmUniversalIN4cute5tupleIJiiiiEEENS1_10collective13CollectiveMmaINS1_35MainloopSm100TmaUmmaWarpSpecializedILi3ELi2ELi4ENS5_IJNS4_1CILi4EEESB_NSA_ILi1EEEEEEEENS5_IJNSA_ILi128EEESF_SF_EEEfNS5_IJlSC_lEEEfSH_NS4_8TiledMMAINS4_8MMA_AtomIJNS4_23SM100_MMA_TF32_2x1SM_SSINS_10tfloat32_tESL_fLi128ELi128ELNS4_4UMMA5MajorE0ELSN_0ELNSM_7ScaleInE0ELSO_0EEEEEENS4_6LayoutINS5_IJSC_SC_SC_EEENS5_IJNSA_ILi0EEEST_ST_EEEEENS5_IJNS4_10UnderscoreESW_SW_EEEEENS4_28SM100_TMA_2SM_LOAD_MULTICASTENS4_14ComposedLayoutINS4_7SwizzleILi3ELi4ELi3EEENS4_18smem_ptr_flag_bitsILi32EEENSR_INS5_IJNSA_ILi8EEENSA_ILi32EEEEEENS5_IJS16_SC_EEEEEEEvNS4_8identityESZ_S1A_vS1B_EENS_8epilogue10collective18CollectiveEpilogueINS1D_23Sm100TmaWarpSpecializedILi4ELi2ELi16ELb1ELb0EEEJNS5_IJNSA_ILi64EEESF_SF_EEENS5_IJNSR_IS1I_SC_EENSR_INS5_IJNSA_ILi16EEENSA_ILi2EEEEEENS5_IJSC_S1I_EEEEEEEEfSH_fSH_NS1D_6fusion15FusionCallbacksIS1H_NS1R_17LinearCombinationIffffLNS_15FloatRoundStyleE2EEES1J_S1Q_JEEENS4_5SM1004TMEM4LOAD26SM100_TMEM_LOAD_32dp32b16xENS4_13SM90_TMA_LOADENS10_INS11_ILi2ELi4ELi3EEES14_NSR_INS5_IJS15_S1L_EEENS5_IJS1L_SC_EEEEEEENS4_39AutoVectorizingCopyWithAssumedAlignmentILi128EEENS4_14SM90_TMA_STOREES26_S28_S28_EEEvvEEEEvNT_6ParamsE,@function
        .size           _ZN7cutlass13device_kernelINS_4gemm6kernel13GemmUniversalIN4cute5tupleIJiiiiEEENS1_10collective13CollectiveMmaINS1_35MainloopSm100TmaUmmaWarpSpecializedILi3ELi2ELi4ENS5_IJNS4_1CILi4EEESB_NSA_ILi1EEEEEEEENS5_IJNSA_ILi128EEESF_SF_EEEfNS5_IJlSC_lEEEfSH_NS4_8TiledMMAINS4_8MMA_AtomIJNS4_23SM100_MMA_TF32_2x1SM_SSINS_10tfloat32_tESL_fLi128ELi128ELNS4_4UMMA5MajorE0ELSN_0ELNSM_7ScaleInE0ELSO_0EEEEEENS4_6LayoutINS5_IJSC_SC_SC_EEENS5_IJNSA_ILi0EEEST_ST_EEEEENS5_IJNS4_10UnderscoreESW_SW_EEEEENS4_28SM100_TMA_2SM_LOAD_MULTICASTENS4_14ComposedLayoutINS4_7SwizzleILi3ELi4ELi3EEENS4_18smem_ptr_flag_bitsILi32EEENSR_INS5_IJNSA_ILi8EEENSA_ILi32EEEEEENS5_IJS16_SC_EEEEEEEvNS4_8identityESZ_S1A_vS1B_EENS_8epilogue10collective18CollectiveEpilogueINS1D_23Sm100TmaWarpSpecializedILi4ELi2ELi16ELb1ELb0EEEJNS5_IJNSA_ILi64EEESF_SF_EEENS5_IJNSR_IS1I_SC_EENSR_INS5_IJNSA_ILi16EEENSA_ILi2EEEEEENS5_IJSC_S1I_EEEEEEEEfSH_fSH_NS1D_6fusion15FusionCallbacksIS1H_NS1R_17LinearCombinationIffffLNS_15FloatRoundStyleE2EEES1J_S1Q_JEEENS4_5SM1004TMEM4LOAD26SM100_TMEM_LOAD_32dp32b16xENS4_13SM90_TMA_LOADENS10_INS11_ILi2ELi4ELi3EEES14_NSR_INS5_IJS15_S1L_EEENS5_IJS1L_SC_EEEEEEENS4_39AutoVectorizingCopyWithAssumedAlignmentILi128EEENS4_14SM90_TMA_STOREES26_S28_S28_EEEvvEEEEvNT_6ParamsE,(.L_x_198 - _ZN7cutlass13device_kernelINS_4gemm6kernel13GemmUniversalIN4cute5tupleIJiiiiEEENS1_10collective13CollectiveMmaINS1_35MainloopSm100TmaUmmaWarpSpecializedILi3ELi2ELi4ENS5_IJNS4_1CILi4EEESB_NSA_ILi1EEEEEEEENS5_IJNSA_ILi128EEESF_SF_EEEfNS5_IJlSC_lEEEfSH_NS4_8TiledMMAINS4_8MMA_AtomIJNS4_23SM100_MMA_TF32_2x1SM_SSINS_10tfloat32_tESL_fLi128ELi128ELNS4_4UMMA5MajorE0ELSN_0ELNSM_7ScaleInE0ELSO_0EEEEEENS4_6LayoutINS5_IJSC_SC_SC_EEENS5_IJNSA_ILi0EEEST_ST_EEEEENS5_IJNS4_10UnderscoreESW_SW_EEEEENS4_28SM100_TMA_2SM_LOAD_MULTICASTENS4_14ComposedLayoutINS4_7SwizzleILi3ELi4ELi3EEENS4_18smem_ptr_flag_bitsILi32EEENSR_INS5_IJNSA_ILi8EEENSA_ILi32EEEEEENS5_IJS16_SC_EEEEEEEvNS4_8identityESZ_S1A_vS1B_EENS_8epilogue10collective18CollectiveEpilogueINS1D_23Sm100TmaWarpSpecializedILi4ELi2ELi16ELb1ELb0EEEJNS5_IJNSA_ILi64EEESF_SF_EEENS5_IJNSR_IS1I_SC_EENSR_INS5_IJNSA_ILi16EEENSA_ILi2EEEEEENS5_IJSC_S1I_EEEEEEEEfSH_fSH_NS1D_6fusion15FusionCallbacksIS1H_NS1R_17LinearCombinationIffffLNS_15FloatRoundStyleE2EEES1J_S1Q_JEEENS4_5SM1004TMEM4LOAD26SM100_TMEM_LOAD_32dp32b16xENS4_13SM90_TMA_LOADENS10_INS11_ILi2ELi4ELi3EEES14_NSR_INS5_IJS15_S1L_EEENS5_IJS1L_SC_EEEEEEENS4_39AutoVectorizingCopyWithAssumedAlignmentILi128EEENS4_14SM90_TMA_STOREES26_S28_S28_EEEvvEEEEvNT_6ParamsE)
        .other          _ZN7cutlass13device_kernelINS_4gemm6kernel13GemmUniversalIN4cute5tupleIJiiiiEEENS1_10collective13CollectiveMmaINS1_35MainloopSm100TmaUmmaWarpSpecializedILi3ELi2ELi4ENS5_IJNS4_1CILi4EEESB_NSA_ILi1EEEEEEEENS5_IJNSA_ILi128EEESF_SF_EEEfNS5_IJlSC_lEEEfSH_NS4_8TiledMMAINS4_8MMA_AtomIJNS4_23SM100_MMA_TF32_2x1SM_SSINS_10tfloat32_tESL_fLi128ELi128ELNS4_4UMMA5MajorE0ELSN_0ELNSM_7ScaleInE0ELSO_0EEEEEENS4_6LayoutINS5_IJSC_SC_SC_EEENS5_IJNSA_ILi0EEEST_ST_EEEEENS5_IJNS4_10UnderscoreESW_SW_EEEEENS4_28SM100_TMA_2SM_LOAD_MULTICASTENS4_14ComposedLayoutINS4_7SwizzleILi3ELi4ELi3EEENS4_18smem_ptr_flag_bitsILi32EEENSR_INS5_IJNSA_ILi8EEENSA_ILi32EEEEEENS5_IJS16_SC_EEEEEEEvNS4_8identityESZ_S1A_vS1B_EENS_8epilogue10collective18CollectiveEpilogueINS1D_23Sm100TmaWarpSpecializedILi4ELi2ELi16ELb1ELb0EEEJNS5_IJNSA_ILi64EEESF_SF_EEENS5_IJNSR_IS1I_SC_EENSR_INS5_IJNSA_ILi16EEENSA_ILi2EEEEEENS5_IJSC_S1I_EEEEEEEEfSH_fSH_NS1D_6fusion15FusionCallbacksIS1H_NS1R_17LinearCombinationIffffLNS_15FloatRoundStyleE2EEES1J_S1Q_JEEENS4_5SM1004TMEM4LOAD26SM100_TMEM_LOAD_32dp32b16xENS4_13SM90_TMA_LOADENS10_INS11_ILi2ELi4ELi3EEES14_NSR_INS5_IJS15_S1L_EEENS5_IJS1L_SC_EEEEEEENS4_39AutoVectorizingCopyWithAssumedAlignmentILi128EEENS4_14SM90_TMA_STOREES26_S28_S28_EEEvvEEEEvNT_6ParamsE,@"STO_CUDA_ENTRY STV_DEFAULT"
_ZN7cutlass13device_kernelINS_4gemm6kernel13GemmUniversalIN4cute5tupleIJiiiiEEENS1_10collective13CollectiveMmaINS1_35MainloopSm100TmaUmmaWarpSpecializedILi3ELi2ELi4ENS5_IJNS4_1CILi4EEESB_NSA_ILi1EEEEEEEENS5_IJNSA_ILi128EEESF_SF_EEEfNS5_IJlSC_lEEEfSH_NS4_8TiledMMAINS4_8MMA_AtomIJNS4_23SM100_MMA_TF32_2x1SM_SSINS_10tfloat32_tESL_fLi128ELi128ELNS4_4UMMA5MajorE0ELSN_0ELNSM_7ScaleInE0ELSO_0EEEEEENS4_6LayoutINS5_IJSC_SC_SC_EEENS5_IJNSA_ILi0EEEST_ST_EEEEENS5_IJNS4_10UnderscoreESW_SW_EEEEENS4_28SM100_TMA_2SM_LOAD_MULTICASTENS4_14ComposedLayoutINS4_7SwizzleILi3ELi4ELi3EEENS4_18smem_ptr_flag_bitsILi32EEENSR_INS5_IJNSA_ILi8EEENSA_ILi32EEEEEENS5_IJS16_SC_EEEEEEEvNS4_8identityESZ_S1A_vS1B_EENS_8epilogue10collective18CollectiveEpilogueINS1D_23Sm100TmaWarpSpecializedILi4ELi2ELi16ELb1ELb0EEEJNS5_IJNSA_ILi64EEESF_SF_EEENS5_IJNSR_IS1I_SC_EENSR_INS5_IJNSA_ILi16EEENSA_ILi2EEEEEENS5_IJSC_S1I_EEEEEEEEfSH_fSH_NS1D_6fusion15FusionCallbacksIS1H_NS1R_17LinearCombinationIffffLNS_15FloatRoundStyleE2EEES1J_S1Q_JEEENS4_5SM1004TMEM4LOAD26SM100_TMEM_LOAD_32dp32b16xENS4_13SM90_TMA_LOADENS10_INS11_ILi2ELi4ELi3EEES14_NSR_INS5_IJS15_S1L_EEENS5_IJS1L_SC_EEEEEEENS4_39AutoVectorizingCopyWithAssumedAlignmentILi128EEENS4_14SM90_TMA_STOREES26_S28_S28_EEEvvEEEEvNT_6ParamsE:
[----:B------:R-:W1:Y:S01]  /*0000*/  LDC R1, c[0x0][0x37c] ;  /* 0x0000df00ff017b82 */ /* 0x000e620000000800 */
[----:B------:R-:W2:Y:S01]  /*0010*/  S2R R70, SR_TID.X ;  /* 0x0000000000467919 */ /* 0x000ea20000002100 */
[----:B------:R-:W3:Y:S06]  /*0020*/  LDCU.64 UR8, c[0x0][0x890] ;  /* 0x00011200ff0877ac */ /* 0x000eec0008000a00 */
[----:B------:R-:W4:Y:S01]  /*0030*/  S2UR UR4, SR_CgaCtaId ;  /* 0x00000000000479c3 */ /* 0x000f220000008800 */
[----:B------:R-:W-:Y:S02]  /*0040*/  PRMT R26, RZ, 0x7610, R26 ;  /* 0x00007610ff1a7816 */ /* 0x000fe4000000001a */
[----:B------:R-:W-:-:S02]  /*0050*/  ELECT P0, URZ, PT ;  /* 0x0000000000ff782f */ /* 0x000fc40003800000 */
[----:B---3--:R-:W-:-:S04]  /*0060*/  ISETP.NE.U32.AND P1, PT, RZ, UR8, PT ;  /* 0x00000008ff007c0c */ /* 0x008fc8000bf25070 */
[----:B------:R-:W-:Y:S01]  /*0070*/  ISETP.NE.AND.EX P2, PT, RZ, UR9, PT, P1 ;  /* 0x00000009ff007c0c */ /* 0x000fe2000bf45310 */
[----:B----4-:R-:W-:Y:S01]  /*0080*/  IMAD.U32 R59, RZ, RZ, UR4 ;  /* 0x00000004ff3b7e24 */ /* 0x010fe2000f8e00ff */
[----:B------:R-:W-:Y:S02]  /*0090*/  ULOP3.LUT UR5, UR4, 0x1, URZ, 0xc0, !UPT ;  /* 0x0000000104057892 */ /* 0x000fe4000f8ec0ff */
[----:B------:R-:W-:Y:S01]  /*00a0*/  ULOP3.LUT UR4, UR4, 0x1, URZ, 0x3c, !UPT ;  /* 0x0000000104047892 */ /* 0x000fe2000f8e3cff */
[----:B--2---:R-:W-:-:S03]  /*00b0*/  SHF.R.U32.HI R56, RZ, 0x5, R70 ;  /* 0x00000005ff387819 */ /* 0x004fc60000011646 */
[----:B------:R-:W-:Y:S02]  /*00c0*/  IMAD.U32 R2, RZ, RZ, UR5 ;  /* 0x00000005ff027e24 */ /* 0x000fe4000f8e00ff */
[----:B------:R-:W2:Y:S02]  /*00d0*/  SHFL.IDX PT, R0, R56, RZ, 0x1f ;  /* 0x00001fff38007589 */ /* 0x000ea400000e0000 */
[----:B--2---:R-:W-:Y:S01]  /*00e0*/  R2UR UR22, R0 ;  /* 0x00000000001672ca */ /* 0x004fe200000e0000 */
[----:B------:R-:W-:Y:S01]  /*00f0*/  IMAD.U32 R0, RZ, RZ, UR4 ;  /* 0x00000004ff007e24 */ /* 0x000fe2000f8e00ff */
[----:B-1----:R-:W-:-:S13]  /*0100*/  @P2 BRA `(.L_x_0) ;  /* 0x0000000000302947 */ /* 0x002fda0003800000 */
[----:B------:R-:W1:Y:S02]  /*0110*/  LDCU.64 UR4, c[0x0][0x888] ;  /* 0x00011100ff0477ac */ /* 0x000e640008000a00 */
[----:B-1----:R-:W-:-:S04]  /*0120*/  UISETP.NE.U32.AND UP0, UPT, UR4, URZ, UPT ;  /* 0x000000ff0400728c */ /* 0x002fc8000bf05070 */
[----:B------:R-:W-:-:S09]  /*0130*/  UISETP.NE.AND.EX UP0, UPT, UR5, URZ, UPT, UP0 ;  /* 0x000000ff0500728c */ /* 0x000fd2000bf05300 */
[----:B------:R-:W-:Y:S05]  /*0140*/  BRA.U !UP0, `(.L_x_1) ;  /* 0x0000000108147547 */ /* 0x000fea000b800000 */
[----:B------:R-:W1:Y:S01]  /*0150*/  LDC.64 R4, c[0x0][0x888] ;  /* 0x00022200ff047b82 */ /* 0x000e620000000a00 */
[----:B------:R-:W1:Y:S02]  /*0160*/  LDCU.64 UR4, c[0x0][0x358] ;  /* 0x00006b00ff0477ac */ /* 0x000e640008000a00 */
[----:B-1----:R1:W5:Y:S01]  /*0170*/  LDG.E R27, desc[UR4][R4.64] ;  /* 0x00000004041b7981 */ /* 0x002362000c1e1900 */
[----:B------:R-:W-:Y:S01]  /*0180*/  HFMA2 R26, -RZ, RZ, 0, 5.9604644775390625e-08 ;  /* 0x00000001ff1a7431 */ /* 0x000fe200000001ff */
[----:B------:R-:W-:Y:S05]  /*0190*/  BRA `(.L_x_0) ;  /* 0x00000000000c7947 */ /* 0x000fea0003800000 */
.L_x_1:
[----:B------:R-:W1:Y:S01]  /*01a0*/  LDCU UR4, c[0x0][0x880] ;  /* 0x00011000ff0477ac */ /* 0x000e620008000800 */
[----:B------:R-:W-:Y:S01]  /*01b0*/  HFMA2 R26, -RZ, RZ, 0, 5.9604644775390625e-08 ;  /* 0x00000001ff1a7431 */ /* 0x000fe200000001ff */
[----:B-1----:R-:W-:-:S07]  /*01c0*/  MOV R27, UR4 ;  /* 0x00000004001b7c02 */ /* 0x002fce0008000f00 */
.L_x_0:
[----:B------:R-:W2:Y:S02]  /*01d0*/  LDCU.64 UR4, c[0x0][0x8b0] ;  /* 0x00011600ff0477ac */ /* 0x000ea40008000a00 */
[----:B--2---:R-:W-:-:S04]  /*01e0*/  UISETP.NE.U32.AND UP0, UPT, UR4, URZ, UPT ;  /* 0x000000ff0400728c */ /* 0x004fc8000bf05070 */
[----:B------:R-:W-:-:S09]  /*01f0*/  UISETP.NE.AND.EX UP0, UPT, UR5, URZ, UPT, UP0 ;  /* 0x000000ff0500728c */ /* 0x000fd2000bf05300 */
[----:B------:R-:W-:Y:S05]  /*0200*/  BRA.U UP0, `(.L_x_2) ;  /* 0x0000000100287547 */ /* 0x000fea000b800000 */
[----:B------:R-:W2:Y:S02]  /*0210*/  LDCU.64 UR4, c[0x0][0x8a8] ;  /* 0x00011500ff0477ac */ /* 0x000ea40008000a00 */
[----:B--2---:R-:W-:-:S04]  /*0220*/  UISETP.NE.U32.AND UP0, UPT, UR4, URZ, UPT ;  /* 0x000000ff0400728c */ /* 0x004fc8000bf05070 */
[----:B------:R-:W-:-:S09]  /*0230*/  UISETP.NE.AND.EX UP0, UPT, UR5, URZ, UPT, UP0 ;  /* 0x000000ff0500728c */ /* 0x000fd2000bf05300 */
[----:B------:R-:W-:Y:S05]  /*0240*/  BRA.U !UP0, `(.L_x_3) ;  /* 0x0000000108107547 */ /* 0x000fea000b800000 */
[----:B------:R-:W2:Y:S01]  /*0250*/  LDC.64 R24, c[0x0][0x8a8] ;  /* 0x00022a00ff187b82 */ /* 0x000ea20000000a00 */
[----:B------:R-:W2:Y:S02]  /*0260*/  LDCU.64 UR4, c[0x0][0x358] ;  /* 0x00006b00ff0477ac */ /* 0x000ea40008000a00 */
[----:B--2---:R2:W5:Y:S01]  /*0270*/  LDG.E R24, desc[UR4][R24.64] ;  /* 0x0000000418187981 */ /* 0x004562000c1e1900 */
[----:B------:R-:W-:Y:S05]  /*0280*/  BRA `(.L_x_2) ;  /* 0x0000000000087947 */ /* 0x000fea0003800000 */
.L_x_3:
[----:B------:R-:W2:Y:S02]  /*0290*/  LDCU UR4, c[0x0][0x8a0] ;  /* 0x00011400ff0477ac */ /* 0x000ea40008000800 */
[----:B--2---:R-:W-:Y:S02]  /*02a0*/  MOV R24, UR4 ;  /* 0x0000000400187c02 */ /* 0x004fe40008000f00 */
.L_x_2:
[----:B------:R-:W-:Y:S01]  /*02b0*/  IMAD.U32 R3, RZ, RZ, UR22 ;  /* 0x00000016ff037e24 */ /* 0x000fe2000f8e00ff */
[----:B------:R-:W-:Y:S04]  /*02c0*/  BSSY.RECONVERGENT B0, `(.L_x_4) ;  /* 0x000000c000007945 */ /* 0x000fe80003800200 */
[C---:B------:R-:W-:Y:S02]  /*02d0*/  ISETP.NE.OR P3, PT, R3.reuse, 0x1, !P0 ;  /* 0x000000010300780c */ /* 0x040fe40004765670 */
[----:B------:R-:W-:-:S11]  /*02e0*/  ISETP.NE.OR P2, PT, R3, 0x3, !P0 ;  /* 0x000000030300780c */ /* 0x000fd60004745670 */
[----:B------:R-:W-:Y:S05]  /*02f0*/  @P3 BRA `(.L_x_5) ;  /* 0x0000000000203947 */ /* 0x000fea0003800000 */
[----:B------:R-:W3:Y:S02]  /*0300*/  LDCU.64 UR4, c[0x0][0x348] ;  /* 0x00006900ff0477ac */ /* 0x000ee40008000a00 */
[----:B---3--:R-:W-:Y:S02]  /*0310*/  UIADD3 UR6, UP1, UPT, UR4, 0x80, URZ ;  /* 0x0000008004067890 */ /* 0x008fe4000ff3e0ff */
[----:B------:R-:W-:Y:S02]  /*0320*/  UIADD3 UR4, UP0, UPT, UR4, 0x180, URZ ;  /* 0x0000018004047890 */ /* 0x000fe4000ff1e0ff */
[----:B------:R-:W-:Y:S02]  /*0330*/  UIADD3.X UR7, UPT, UPT, URZ, UR5, URZ, UP1, !UPT ;  /* 0x00000005ff077290 */ /* 0x000fe40008ffe4ff */
[----:B------:R-:W-:-:S07]  /*0340*/  UIADD3.X UR5, UPT, UPT, URZ, UR5, URZ, UP0, !UPT ;  /* 0x00000005ff057290 */ /* 0x000fce00087fe4ff */
[----:B------:R3:W-:Y:S02]  /*0350*/  UTMACCTL.PF [UR6] ;  /* 0x00000000060079b9 */ /* 0x0007e40008040000 */
[----:B------:R3:W-:Y:S02]  /*0360*/  UTMACCTL.PF [UR4] ;  /* 0x00000000040079b9 */ /* 0x0007e40008040000 */
[----:B---3--:R-:W-:Y:S01]  /*0370*/  NOP ;  /* 0x0000000000007918 */ /* 0x008fe20000000000 */
.L_x_5:
[----:B------:R-:W-:Y:S05]  /*0380*/  BSYNC.RECONVERGENT B0 ;  /* 0x0000000000007941 */ /* 0x000fea0003800200 */
.L_x_4:
[----:B------:R-:W-:Y:S04]  /*0390*/  BSSY.RECONVERGENT B0, `(.L_x_6) ;  /* 0x000000a000007945 */ /* 0x000fe80003800200 */
        /* <DEDUP_REMOVED lines=9> */
.L_x_7:
[----:B------:R-:W-:Y:S05]  /*0430*/  BSYNC.RECONVERGENT B0 ;  /* 0x0000000000007941 */ /* 0x000fea0003800200 */
.L_x_6:
[----:B------:R-:W3:Y:S01]  /*0440*/  LDCU.64 UR4, c[0x0][0x888] ;  /* 0x00011100ff0477ac */ /* 0x000ee20008000a00 */
[----:B------:R-:W-:Y:S01]  /*0450*/  ISETP.NE.AND.EX P1, PT, RZ, UR9, PT, P1 ;  /* 0x00000009ff007c0c */ /* 0x000fe2000bf25310 */
[----:B------:R-:W-:Y:S01]  /*0460*/  UPLOP3.LUT UP3, UPT, UPT, UPT, UPT, 0x80, 0x8 ;  /* 0x000000000008789c */ /* 0x000fe20003f6f070 */
[----:B---3--:R-:W-:-:S04]  /*0470*/  ISETP.NE.U32.AND P2, PT, RZ, UR4, PT ;  /* 0x00000004ff007c0c */ /* 0x008fc8000bf45070 */
[----:B------:R-:W-:-:S13]  /*0480*/  ISETP.NE.AND.EX P2, PT, RZ, UR5, PT, P2 ;  /* 0x00000005ff007c0c */ /* 0x000fda000bf45320 */
[----:B------:R-:W-:Y:S05]  /*0490*/  @P2 BRA P1, `(.L_x_8) ;  /* 0x0000000000282947 */ /* 0x000fea0000800000 */
[----:B------:R-:W-:Y:S01]  /*04a0*/  UISETP.NE.U32.AND UP0, UPT, UR8, URZ, UPT ;  /* 0x000000ff0800728c */ /* 0x000fe2000bf05070 */
[----:B-----5:R-:W-:Y:S01]  /*04b0*/  FSETP.NEU.AND P1, PT, R27, RZ, PT ;  /* 0x000000ff1b00720b */ /* 0x020fe20003f2d000 */
[----:B------:R-:W-:Y:S02]  /*04c0*/  UISETP.NE.U32.AND UP2, UPT, UR4, URZ, UPT ;  /* 0x000000ff0400728c */ /* 0x000fe4000bf45070 */
[----:B------:R-:W-:Y:S02]  /*04d0*/  UISETP.NE.AND.EX UP1, UPT, UR9, URZ, UPT, UP0 ;  /* 0x000000ff0900728c */ /* 0x000fe4000bf25300 */
[----:B------:R-:W-:-:S04]  /*04e0*/  UISETP.NE.AND.EX UP0, UPT, UR5, URZ, UPT, UP2 ;  /* 0x000000ff0500728c */ /* 0x000fc8000bf05320 */
[----:B------:R-:W-:-:S04]  /*04f0*/  USEL UR4, URZ, 0xffffffff, UP0 ;  /* 0xffffffffff047887 */ /* 0x000fc80008000000 */
[----:B------:R-:W-:Y:S01]  /*0500*/  VOTEU.ANY UP0, P1 ;  /* 0x0000000000ff7886 */ /* 0x000fe20000800100 */
[----:B------:R-:W-:-:S04]  /*0510*/  @!UP1 USEL UR4, URZ, 0xffffffff, UP0 ;  /* 0xffffffffff049887 */ /* 0x000fc80008000000 */
[----:B------:R-:W-:-:S04]  /*0520*/  ULOP3.LUT UR4, UR4, 0x1, URZ, 0xc0, !UPT ;  /* 0x0000000104047892 */ /* 0x000fc8000f8ec0ff */
[----:B------:R-:W-:-:S11]  /*0530*/  UISETP.NE.U32.AND UP3, UPT, UR4, 0x1, UPT ;  /* 0x000000010400788c */ /* 0x000fd6000bf65070 */
.L_x_8:
[----:B------:R-:W3:Y:S01]  /*0540*/  SHFL.IDX PT, R3, R56, RZ, 0x1f ;  /* 0x00001fff38037589 */ /* 0x000ee200000e0000 */
[----:B------:R-:W-:Y:S01]  /*0550*/  R2UR UR4, R2 ;  /* 0x00000000020472ca */ /* 0x000fe200000e0000 */
[----:B------:R-:W-:-:S04]  /*0560*/  UISETP.NE.AND UP0, UPT, UR22, 0x2, UPT ;  /* 0x000000021600788c */ /* 0x000fc8000bf05270 */
[----:B------:R-:W-:-:S08]  /*0570*/  USEL UR46, URZ, 0x1, UP0 ;  /* 0x00000001ff2e7887 */ /* 0x000fd00008000000 */
[----:B------:R-:W-:-:S06]  /*0580*/  UISETP.EQ.AND UP1, UPT, UR4, URZ, !UP0 ;  /* 0x000000ff0400728c */ /* 0x000fcc000c722270 */
[----:B------:R-:W-:Y:S02]  /*0590*/  PLOP3.LUT P4, PT, P0, PT, UP1, 0x80, 0x8 ;  /* 0x000000000008781c */ /* 0x000fe4000078f018 */
[----:B---3--:R-:W-:-:S13]  /*05a0*/  ISETP.NE.AND P1, PT, R3, RZ, PT ;  /* 0x000000ff0300720c */ /* 0x008fda0003f25270 */
[----:B------:R-:W-:Y:S05]  /*05b0*/  @P1 BRA `(.L_x_9) ;  /* 0x0000000000501947 */ /* 0x000fea0003800000 */
[----:B------:R-:W-:Y:S01]  /*05c0*/  R2UR UR5, R59 ;  /* 0x000000003b0572ca */ /* 0x000fe200000e0000 */
[----:B------:R-:W-:Y:S01]  /*05d0*/  UMOV UR4, 0x400 ;  /* 0x0000040000047882 */ /* 0x000fe20000000000 */
[----:B------:R-:W-:Y:S01]  /*05e0*/  UMOV UR8, 0x1 ;  /* 0x0000000100087882 */ /* 0x000fe20000000000 */
[----:B------:R-:W-:Y:S01]  /*05f0*/  UMOV UR6, 0x5 ;  /* 0x0000000500067882 */ /* 0x000fe20000000000 */
[----:B------:R-:W-:-:S04]  /*0600*/  UIADD3 UR8, UPT, UPT, -UR8, 0x100000, URZ ;  /* 0x0010000008087890 */ /* 0x000fc8000fffe1ff */
[----:B------:R-:W-:Y:S02]  /*0610*/  USHF.L.U32 UR9, UR8, 0xb, URZ ;  /* 0x0000000b08097899 */ /* 0x000fe400080006ff */
[----:B------:R-:W-:Y:S02]  /*0620*/  USHF.L.U32 UR8, UR8, 0x1, URZ ;  /* 0x0000000108087899 */ /* 0x000fe400080006ff */
[----:B------:R-:W-:-:S04]  /*0630*/  UIADD3 UR6, UPT, UPT, -UR6, 0x100000, URZ ;  /* 0x0010000006067890 */ /* 0x000fc8000fffe1ff */
[----:B------:R-:W-:Y:S02]  /*0640*/  USHF.L.U32 UR7, UR6, 0xb, URZ ;  /* 0x0000000b06077899 */ /* 0x000fe400080006ff */
[----:B------:R-:W-:Y:S01]  /*0650*/  USHF.L.U32 UR6, UR6, 0x1, URZ ;  /* 0x0000000106067899 */ /* 0x000fe200080006ff */
[----:B------:R-:W-:Y:S01]  /*0660*/  ELECT P1, URZ, PT ;  /* 0x0000000000ff782f */ /* 0x000fe20003820000 */
[----:B------:R-:W-:Y:S01]  /*0670*/  ULEA UR4, UR5, UR4, 0x18 ;  /* 0x0000000405047291 */ /* 0x000fe2000f8ec0ff */
[----:B------:R-:W3:Y:S11]  /*0680*/  FENCE.VIEW.ASYNC.S ;  /* 0x00000000000073c6 */ /* 0x000ef60000000000 */
[----:B---3--:R3:W4:Y:S01]  /*0690*/  SYNCS.EXCH.64 URZ, [UR4], UR8 ;  /* 0x0000000804ff75b2 */ /* 0x0087220008000100 */
[----:B------:R3:W1:Y:S01]  /*06a0*/  SYNCS.EXCH.64 URZ, [UR4+0x18], UR6 ;  /* 0x0000180604ff75b2 */ /* 0x0006620008000100 */
[----:B------:R3:W1:Y:S01]  /*06b0*/  SYNCS.EXCH.64 URZ, [UR4+0x8], UR8 ;  /* 0x0000080804ff75b2 */ /* 0x0006620008000100 */
[----:B------:R3:W1:Y:S01]  /*06c0*/  SYNCS.EXCH.64 URZ, [UR4+0x20], UR6 ;  /* 0x0000200604ff75b2 */ /* 0x0006620008000100 */
[----:B------:R3:W1:Y:S01]  /*06d0*/  SYNCS.EXCH.64 URZ, [UR4+0x10], UR8 ;  /* 0x0000100804ff75b2 */ /* 0x0006620008000100 */
[----:B------:R3:W1:Y:S01]  /*06e0*/  SYNCS.EXCH.64 URZ, [UR4+0x28], UR6 ;  /* 0x0000280604ff75b2 */ /* 0x0006620008000100 */
[----:B------:R-:W-:Y:S01]  /*06f0*/  NOP ;  /* 0x0000000000007918 */ /* 0x000fe20000000000 */
.L_x_9:
[----:B------:R-:W2:Y:S01]  /*0700*/  SHFL.IDX PT, R3, R56, RZ, 0x1f ;  /* 0x00001fff38037589 */ /* 0x000ea200000e0000 */
[----:B------:R-:W-:Y:S01]  /*0710*/  NOP ;  /* 0x0000000000007918 */ /* 0x000fe20000000000 */
[----:B--2---:R-:W-:-:S13]  /*0720*/  ISETP.NE.AND P1, PT, R3, 0x1, PT ;  /* 0x000000010300780c */ /* 0x004fda0003f25270 */
[----:B------:R-:W-:Y:S05]  /*0730*/  @P1 BRA `(.L_x_10) ;  /* 0x0000000000581947 */ /* 0x000fea0003800000 */
[----:B------:R-:W-:Y:S01]  /*0740*/  R2UR UR5, R59 ;  /* 0x000000003b0572ca */ /* 0x000fe200000e0000 */
[----:B---3--:R-:W-:Y:S01]  /*0750*/  UMOV UR4, 0x400 ;  /* 0x0000040000047882 */ /* 0x008fe20000000000 */
        /* <DEDUP_REMOVED lines=10> */
[----:B------:R-:W2:Y:S11]  /*0800*/  FENCE.VIEW.ASYNC.S ;  /* 0x00000000000073c6 */ /* 0x000eb60000000000 */
[----:B--2---:R2:W3:Y:S01]  /*0810*/  SYNCS.EXCH.64 URZ, [UR4+0x30], UR8 ;  /* 0x0000300804ff75b2 */ /* 0x0044e20008000100 */
[----:B------:R2:W1:Y:S01]  /*0820*/  SYNCS.EXCH.64 URZ, [UR4+0x50], UR6 ;  /* 0x0000500604ff75b2 */ /* 0x0004620008000100 */
[----:B------:R2:W1:Y:S01]  /*0830*/  SYNCS.EXCH.64 URZ, [UR4+0x38], UR8 ;  /* 0x0000380804ff75b2 */ /* 0x0004620008000100 */
[----:B------:R2:W1:Y:S01]  /*0840*/  SYNCS.EXCH.64 URZ, [UR4+0x58], UR6 ;  /* 0x0000580604ff75b2 */ /* 0x0004620008000100 */
[----:B------:R2:W1:Y:S01]  /*0850*/  SYNCS.EXCH.64 URZ, [UR4+0x40], UR8 ;  /* 0x0000400804ff75b2 */ /* 0x0004620008000100 */
[----:B------:R2:W1:Y:S01]  /*0860*/  SYNCS.EXCH.64 URZ, [UR4+0x60], UR6 ;  /* 0x0000600604ff75b2 */ /* 0x0004620008000100 */
[----:B------:R2:W1:Y:S01]  /*0870*/  SYNCS.EXCH.64 URZ, [UR4+0x48], UR8 ;  /* 0x0000480804ff75b2 */ /* 0x0004620008000100 */
[----:B------:R2:W1:Y:S01]  /*0880*/  SYNCS.EXCH.64 URZ, [UR4+0x68], UR6 ;  /* 0x0000680604ff75b2 */ /* 0x0004620008000100 */
[----:B------:R-:W-:Y:S01]  /*0890*/  NOP ;  /* 0x0000000000007918 */ /* 0x000fe20000000000 */
.L_x_10:
[----:B------:R-:W4:Y:S01]  /*08a0*/  SHFL.IDX PT, R3, R56, RZ, 0x1f ;  /* 0x00001fff38037589 */ /* 0x000f2200000e0000 */
[----:B------:R-:W-:Y:S01]  /*08b0*/  NOP ;  /* 0x0000000000007918 */ /* 0x000fe20000000000 */
[----:B----4-:R-:W-:-:S13]  /*08c0*/  ISETP.NE.AND P1, PT, R3, 0x3, PT ;  /* 0x000000030300780c */ /* 0x010fda0003f25270 */
[----:B------:R-:W-:Y:S05]  /*08d0*/  @P1 BRA `(.L_x_11) ;  /* 0x0000000000301947 */ /* 0x000fea0003800000 */
[----:B------:R-:W-:Y:S01]  /*08e0*/  R2UR UR5, R59 ;  /* 0x000000003b0572ca */ /* 0x000fe200000e0000 */
[----:B--23--:R-:W-:Y:S01]  /*08f0*/  UMOV UR6, 0x400 ;  /* 0x0000040000067882 */ /* 0x00cfe20000000000 */
[----:B------:R-:W-:Y:S01]  /*0900*/  UMOV UR4, 0x20 ;  /* 0x0000002000047882 */ /* 0x000fe20000000000 */
[----:B------:R-:W-:-:S10]  /*0910*/  ELECT P1, URZ, PT ;  /* 0x0000000000ff782f */ /* 0x000fd40003820000 */
[----:B------:R-:W-:Y:S02]  /*0920*/  ULEA UR6, UR5, UR6, 0x18 ;  /* 0x0000000605067291 */ /* 0x000fe4000f8ec0ff */
[----:B------:R-:W-:-:S04]  /*0930*/  UIADD3 UR4, UPT, UPT, -UR4, 0x100000, URZ ;  /* 0x0010000004047890 */ /* 0x000fc8000fffe1ff */
[----:B------:R-:W-:Y:S02]  /*0940*/  USHF.L.U32 UR5, UR4, 0xb, URZ ;  /* 0x0000000b04057899 */ /* 0x000fe400080006ff */
[----:B------:R-:W-:Y:S01]  /*0950*/  USHF.L.U32 UR4, UR4, 0x1, URZ ;  /* 0x0000000104047899 */ /* 0x000fe200080006ff */
[----:B------:R-:W2:Y:S11]  /*0960*/  FENCE.VIEW.ASYNC.S ;  /* 0x00000000000073c6 */ /* 0x000eb60000000000 */
[----:B--2---:R4:W2:Y:S01]  /*0970*/  SYNCS.EXCH.64 URZ, [UR6+0x70], UR4 ;  /* 0x0000700406ff75b2 */ /* 0x0048a20008000100 */
[----:B------:R4:W3:Y:S02]  /*0980*/  SYNCS.EXCH.64 URZ, [UR6+0x78], UR4 ;  /* 0x0000780406ff75b2 */ /* 0x0008e40008000100 */
[----:B----4-:R-:W-:Y:S01]  /*0990*/  NOP ;  /* 0x0000000000007918 */ /* 0x010fe20000000000 */
.L_x_11:
[----:B------:R-:W4:Y:S01]  /*09a0*/  SHFL.IDX PT, R3, R56, RZ, 0x1f ;  /* 0x00001fff38037589 */ /* 0x000f2200000e0000 */
[----:B------:R-:W-:Y:S01]  /*09b0*/  NOP ;  /* 0x0000000000007918 */ /* 0x000fe20000000000 */
[----:B----4-:R-:W-:-:S13]  /*09c0*/  ISETP.NE.AND P1, PT, R3, 0x4, PT ;  /* 0x000000040300780c */ /* 0x010fda0003f25270 */
[----:B------:R-:W-:Y:S05]  /*09d0*/  @P1 BRA `(.L_x_12) ;  /* 0x00000000004c1947 */ /* 0x000fea0003800000 */
[----:B------:R-:W-:Y:S01]  /*09e0*/  R2UR UR5, R59 ;  /* 0x000000003b0572ca */ /* 0x000fe200000e0000 */
[----:B--23--:R-:W-:Y:S01]  /*09f0*/  UMOV UR4, 0xe20 ;  /* 0x00000e2000047882 */ /* 0x00cfe20000000000 */
[----:B------:R-:W-:Y:S01]  /*0a00*/  UMOV UR6, 0x400 ;  /* 0x0000040000067882 */ /* 0x000fe20000000000 */
[----:B------:R-:W-:Y:S01]  /*0a10*/  USEL UR4, UR4, 0xc20, UP3 ;  /* 0x00000c2004047887 */ /* 0x000fe20009800000 */
[----:B------:R-:W-:Y:S01]  /*0a20*/  UMOV UR8, 0x1 ;  /* 0x0000000100087882 */ /* 0x000fe20000000000 */
[----:B------:R-:W-:Y:S01]  /*0a30*/  ELECT P1, URZ, PT ;  /* 0x0000000000ff782f */ /* 0x000fe20003820000 */
[----:B------:R-:W-:-:S04]  /*0a40*/  UIADD3 UR8, UPT, UPT, -UR8, 0x100000, URZ ;  /* 0x0010000008087890 */ /* 0x000fc8000fffe1ff */
[----:B------:R-:W-:Y:S02]  /*0a50*/  USHF.L.U32 UR9, UR8, 0xb, URZ ;  /* 0x0000000b08097899 */ /* 0x000fe400080006ff */
[----:B------:R-:W-:Y:S02]  /*0a60*/  USHF.L.U32 UR8, UR8, 0x1, URZ ;  /* 0x0000000108087899 */ /* 0x000fe400080006ff */
[----:B------:R-:W-:Y:S02]  /*0a70*/  ULEA UR6, UR5, UR6, 0x18 ;  /* 0x0000000605067291 */ /* 0x000fe4000f8ec0ff */
[----:B------:R-:W-:-:S04]  /*0a80*/  UIADD3 UR4, UPT, UPT, -UR4, 0x100000, URZ ;  /* 0x0010000004047890 */ /* 0x000fc8000fffe1ff */
[----:B------:R-:W-:Y:S02]  /*0a90*/  USHF.L.U32 UR5, UR4, 0xb, URZ ;  /* 0x0000000b04057899 */ /* 0x000fe400080006ff */
[----:B------:R-:W-:Y:S01]  /*0aa0*/  USHF.L.U32 UR4, UR4, 0x1, URZ ;  /* 0x0000000104047899 */ /* 0x000fe200080006ff */
[----:B------:R-:W2:Y:S03]  /*0ab0*/  FENCE.VIEW.ASYNC.S ;  /* 0x00000000000073c6 */ /* 0x000ea60000000000 */
[----:B--2---:R4:W2:Y:S08]  /*0ac0*/  SYNCS.EXCH.64 URZ, [UR6+0x80], UR8 ;  /* 0x0000800806ff75b2 */ /* 0x0048b00008000100 */
[----:B------:R4:W3:Y:S01]  /*0ad0*/  SYNCS.EXCH.64 URZ, [UR6+0x90], UR4 ;  /* 0x0000900406ff75b2 */ /* 0x0008e20008000100 */
[----:B------:R4:W1:Y:S01]  /*0ae0*/  SYNCS.EXCH.64 URZ, [UR6+0x88], UR8 ;  /* 0x0000880806ff75b2 */ /* 0x0008620008000100 */
[----:B------:R4:W1:Y:S02]  /*0af0*/  SYNCS.EXCH.64 URZ, [UR6+0x98], UR4 ;  /* 0x0000980406ff75b2 */ /* 0x0008640008000100 */
[----:B----4-:R-:W-:Y:S01]  /*0b00*/  NOP ;  /* 0x0000000000007918 */ /* 0x010fe20000000000 */
.L_x_12:
[----:B------:R-:W4:Y:S01]  /*0b10*/  SHFL.IDX PT, R3, R56, RZ, 0x1f ;  /* 0x00001fff38037589 */ /* 0x000f2200000e0000 */
[----:B------:R-:W-:Y:S01]  /*0b20*/  NOP ;  /* 0x0000000000007918 */ /* 0x000fe20000000000 */
[----:B----4-:R-:W-:-:S13]  /*0b30*/  ISETP.NE.AND P1, PT, R3, 0x5, PT ;  /* 0x000000050300780c */ /* 0x010fda0003f25270 */
[----:B------:R-:W-:Y:S05]  /*0b40*/  @P1 BRA `(.L_x_13) ;  /* 0x0000000000581947 */ /* 0x000fea0003800000 */
[----:B------:R-:W-:Y:S01]  /*0b50*/  R2UR UR5, R59 ;  /* 0x000000003b0572ca */ /* 0x000fe200000e0000 */
[----:B--23--:R-:W-:Y:S01]  /*0b60*/  UMOV UR4, 0x400 ;  /* 0x0000040000047882 */ /* 0x00cfe20000000000 */
        /* <DEDUP_REMOVED lines=11> */
[----:B--2---:R4:W2:Y:S01]  /*0c20*/  SYNCS.EXCH.64 URZ, [UR4+0xa0], UR6 ;  /* 0x0000a00604ff75b2 */ /* 0x0048a20008000100 */
[----:B------:R4:W3:Y:S01]  /*0c30*/  SYNCS.EXCH.64 URZ, [UR4+0xc0], UR8 ;  /* 0x0000c00804ff75b2 */ /* 0x0008e20008000100 */
[----:B------:R4:W1:Y:S01]  /*0c40*/  SYNCS.EXCH.64 URZ, [UR4+0xa8], UR6 ;  /* 0x0000a80604ff75b2 */ /* 0x0008620008000100 */
[----:B------:R4:W1:Y:S01]  /*0c50*/  SYNCS.EXCH.64 URZ, [UR4+0xc8], UR8 ;  /* 0x0000c80804ff75b2 */ /* 0x0008620008000100 */
[----:B------:R4:W1:Y:S01]  /*0c60*/  SYNCS.EXCH.64 URZ, [UR4+0xb0], UR6 ;  /* 0x0000b00604ff75b2 */ /* 0x0008620008000100 */
[----:B------:R4:W1:Y:S01]  /*0c70*/  SYNCS.EXCH.64 URZ, [UR4+0xd0], UR8 ;  /* 0x0000d00804ff75b2 */ /* 0x0008620008000100 */
[----:B------:R4:W1:Y:S01]  /*0c80*/  SYNCS.EXCH.64 URZ, [UR4+0xb8], UR6 ;  /* 0x0000b80604ff75b2 */ /* 0x0008620008000100 */
[----:B------:R4:W1:Y:S02]  /*0c90*/  SYNCS.EXCH.64 URZ, [UR4+0xd8], UR8 ;  /* 0x0000d80804ff75b2 */ /* 0x0008640008000100 */
[----:B----4-:R-:W-:Y:S01]  /*0ca0*/  NOP ;  /* 0x0000000000007918 */ /* 0x010fe20000000000 */
.L_x_13:
[----:B------:R-:W4:Y:S01]  /*0cb0*/  SHFL.IDX PT, R3, R56, RZ, 0x1f ;  /* 0x00001fff38037589 */ /* 0x000f2200000e0000 */
[----:B------:R-:W-:Y:S01]  /*0cc0*/  ISETP.NE.OR P0, PT, RZ, UR22, !P0 ;  /* 0x00000016ff007c0c */ /* 0x000fe2000c705670 */
[----:B------:R-:W-:Y:S01]  /*0cd0*/  NOP ;  /* 0x0000000000007918 */ /* 0x000fe20000000000 */
[----:B----4-:R-:W-:-:S13]  /*0ce0*/  ISETP.NE.AND P1, PT, R3, 0x3, PT ;  /* 0x000000030300780c */ /* 0x010fda0003f25270 */
[----:B------:R-:W-:Y:S05]  /*0cf0*/  @P1 BRA `(.L_x_14) ;  /* 0x0000000000381947 */ /* 0x000fea0003800000 */
[----:B------:R-:W-:Y:S01]  /*0d00*/  R2UR UR5, R59 ;  /* 0x000000003b0572ca */ /* 0x000fe200000e0000 */
[----:B--23--:R-:W-:Y:S01]  /*0d10*/  UMOV UR4, 0x400 ;  /* 0x0000040000047882 */ /* 0x00cfe20000000000 */
[----:B------:R-:W-:Y:S01]  /*0d20*/  UMOV UR6, 0x20 ;  /* 0x0000002000067882 */ /* 0x000fe20000000000 */
[----:B------:R-:W-:Y:S01]  /*0d30*/  ELECT P1, URZ, PT ;  /* 0x0000000000ff782f */ /* 0x000fe20003820000 */
[----:B------:R-:W-:-:S04]  /*0d40*/  UIADD3 UR6, UPT, UPT, -UR6, 0x100000, URZ ;  /* 0x0010000006067890 */ /* 0x000fc8000fffe1ff */
[----:B------:R-:W-:Y:S02]  /*0d50*/  USHF.L.U32 UR7, UR6, 0xb, URZ ;  /* 0x0000000b06077899 */ /* 0x000fe400080006ff */
[----:B------:R-:W-:-:S03]  /*0d60*/  USHF.L.U32 UR6, UR6, 0x1, URZ ;  /* 0x0000000106067899 */ /* 0x000fc600080006ff */
[----:B------:R-:W-:Y:S01]  /*0d70*/  ULEA UR4, UR5, UR4, 0x18 ;  /* 0x0000000405047291 */ /* 0x000fe2000f8ec0ff */
[----:B------:R-:W2:Y:S11]  /*0d80*/  FENCE.VIEW.ASYNC.S ;  /* 0x00000000000073c6 */ /* 0x000eb60000000000 */
[----:B--2---:R4:W2:Y:S01]  /*0d90*/  SYNCS.EXCH.64 URZ, [UR4+0xe0], UR6 ;  /* 0x0000e00604ff75b2 */ /* 0x0048a20008000100 */
[----:B------:R4:W3:Y:S01]  /*0da0*/  SYNCS.EXCH.64 URZ, [UR4+0xf0], UR6 ;  /* 0x0000f00604ff75b2 */ /* 0x0008e20008000100 */
[----:B------:R4:W1:Y:S01]  /*0db0*/  SYNCS.EXCH.64 URZ, [UR4+0xe8], UR6 ;  /* 0x0000e80604ff75b2 */ /* 0x0008620008000100 */
[----:B------:R4:W1:Y:S02]  /*0dc0*/  SYNCS.EXCH.64 URZ, [UR4+0xf8], UR6 ;  /* 0x0000f80604ff75b2 */ /* 0x0008640008000100 */
[----:B----4-:R-:W-:Y:S01]  /*0dd0*/  NOP ;  /* 0x0000000000007918 */ /* 0x010fe20000000000 */
.L_x_14:
[----:B--23--:R-:W-:Y:S01]  /*0de0*/  R2UR UR7, R59 ;  /* 0x000000003b0772ca */ /* 0x00cfe200000e0000 */
[----:B------:R-:W-:Y:S01]  /*0df0*/  VOTEU.ALL UP0, P0 ;  /* 0x0000000000ff7886 */ /* 0x000fe20000000000 */
[----:B------:R-:W-:Y:S01]  /*0e00*/  UMOV UR4, 0x20 ;  /* 0x0000002000047882 */ /* 0x000fe20000000000 */
[----:B------:R-:W2:Y:S01]  /*0e10*/  LDCU UR28, c[0x0][0x36c] ;  /* 0x00006d80ff1c77ac */ /* 0x000ea20008000800 */
[----:B------:R-:W-:Y:S01]  /*0e20*/  NOP ;  /* 0x0000000000007918 */ /* 0x000fe20000000000 */
[----:B-1----:R-:W-:Y:S01]  /*0e30*/  LOP3.LUT R5, R70, 0x1f, RZ, 0xc0, !PT ;  /* 0x0000001f46057812 */ /* 0x002fe200078ec0ff */
[----:B------:R-:W-:Y:S01]  /*0e40*/  @!UP0 UMOV UR6, 0x400 ;  /* 0x0000040000068882 */ /* 0x000fe20000000000 */
[----:B------:R-:W-:-:S04]  /*0e50*/  @!UP0 UIADD3 UR4, UPT, UPT, -UR4, 0x100000, URZ ;  /* 0x0010000004048890 */ /* 0x000fc8000fffe1ff */
[----:B------:R-:W-:Y:S02]  /*0e60*/  @!UP0 USHF.L.U32 UR5, UR4, 0xb, URZ ;  /* 0x0000000b04058899 */ /* 0x000fe400080006ff */
[----:B------:R-:W-:Y:S02]  /*0e70*/  @!UP0 USHF.L.U32 UR4, UR4, 0x1, URZ ;  /* 0x0000000104048899 */ /* 0x000fe400080006ff */
[----:B------:R-:W-:Y:S02]  /*0e80*/  UISETP.NE.AND UP4, UPT, UR22, URZ, UPT ;  /* 0x000000ff1600728c */ /* 0x000fe4000bf85270 */
[----:B------:R-:W-:Y:S01]  /*0e90*/  @!UP0 ULEA UR6, UR7, UR6, 0x18 ;  /* 0x0000000607068291 */ /* 0x000fe2000f8ec0ff */
[----:B------:R-:W-:Y:S01]  /*0ea0*/  VOTEU.ALL UP0, P0 ;  /* 0x0000000000ff7886 */ /* 0x000fe20000000000 */
[----:B--2---:R-:W-:Y:S01]  /*0eb0*/  UISETP.EQ.U32.AND UP1, UPT, UR28, 0x1, UPT ;  /* 0x000000011c00788c */ /* 0x004fe2000bf22070 */
[----:B------:R-:W1:Y:S09]  /*0ec0*/  FENCE.VIEW.ASYNC.S ;  /* 0x00000000000073c6 */ /* 0x000e720000000000 */
[----:B-1----:R1:W2:Y:S01]  /*0ed0*/  @!UP0 SYNCS.EXCH.64 URZ, [UR6+0x100], UR4 ;  /* 0x0001000406ff85b2 */ /* 0x0022a20008000100 */
[----:B------:R-:W-:Y:S05]  /*0ee0*/  BRA.U !UP1, `(.L_x_15) ;  /* 0x0000000109087547 */ /* 0x000fea000b800000 */
[----:B--2---:R-:W-:Y:S01]  /*0ef0*/  UCGABAR_ARV ;  /* 0x00000000000079c7 */ /* 0x004fe20008000000 */
[----:B------:R-:W-:Y:S05]  /*0f00*/  BRA `(.L_x_16) ;  /* 0x0000000000047947 */ /* 0x000fea0003800000 */
.L_x_15:
[----:B--2---:R-:W-:Y:S01]  /*0f10*/  NOP ;  /* 0x0000000000007918 */ /* 0x004fe20000000000 */
.L_x_16:
[----:B------:R-:W2:Y:S01]  /*0f20*/  S2UR UR25, SR_CTAID.X ;  /* 0x00000000001979c3 */ /* 0x000ea20000002500 */
[----:B------:R-:W-:-:S05]  /*0f30*/  CS2R.32 R58, SR_CgaSize ;  /* 0x00000000003a7805 */ /* 0x000fca0000008a00 */
[----:B------:R-:W-:-:S05]  /*0f40*/  IMAD R58, R58, -0xa0, RZ ;  /* 0xffffff603a3a7824 */ /* 0x000fca00078e02ff */
[----:B------:R-:W-:-:S14]  /*0f50*/  R2UR UR10, R58 ;  /* 0x000000003a0a72ca */ /* 0x000fdc00000e0000 */
[----:B------:R-:W3:Y:S01]  /*0f60*/  LDCU UR10, c[0x0][UR10+0x2b0] ;  /* 0x000056000a0a77ac */ /* 0x000ee20008000800 */
[----:B------:R-:W-:Y:S02]  /*0f70*/  R2UR UR11, R59 ;  /* 0x000000003b0b72ca */ /* 0x000fe400000e0000 */
[----:B-1----:R-:W-:Y:S02]  /*0f80*/  R2UR UR5, R2 ;  /* 0x00000000020572ca */ /* 0x002fe400000e0000 */
[----:B------:R-:W-:-:S05]  /*0f90*/  CS2R.32 R58, SR_CgaSize ;  /* 0x00000000003a7805 */ /* 0x000fca0000008a00 */
[----:B------:R-:W-:-:S05]  /*0fa0*/  IMAD R58, R58, -0xa0, RZ ;  /* 0xffffff603a3a7824 */ /* 0x000fca00078e02ff */
[----:B------:R-:W-:-:S14]  /*0fb0*/  R2UR UR8, R58 ;  /* 0x000000003a0872ca */ /* 0x000fdc00000e0000 */
[----:B------:R-:W1:Y:S01]  /*0fc0*/  LDCU UR8, c[0x0][UR8+0x2b4] ;  /* 0x00005680080877ac */ /* 0x000e620008000800 */
[----:B------:R-:W4:Y:S01]  /*0fd0*/  S2UR UR9, SR_CTAID.Y ;  /* 0x00000000000979c3 */ /* 0x000f220000002600 */
[----:B------:R-:W1:Y:S01]  /*0fe0*/  LDCU UR23, c[0x0][0xb24] ;  /* 0x00016480ff1777ac */ /* 0x000e620008000800 */
[----:B------:R-:W-:Y:S01]  /*0ff0*/  UMOV UR30, 0x5 ;  /* 0x00000005001e7882 */ /* 0x000fe20000000000 */
[----:B------:R-:W-:Y:S01]  /*1000*/  UMOV UR31, 0x1111 ;  /* 0x00001111001f7882 */ /* 0x000fe20000000000 */
[----:B------:R-:W-:-:S04]  /*1010*/  USHF.R.U32.HI UR7, URZ, 0x1, UR11 ;  /* 0x00000001ff077899 */ /* 0x000fc8000801160b */
[----:B------:R-:W1:Y:S01]  /*1020*/  S2UR UR60, SR_CTAID.Z ;  /* 0x00000000003c79c3 */ /* 0x000e620000002700 */
[----:B------:R-:W-:Y:S02]  /*1030*/  ULOP3.LUT UR5, UR5, 0xc, UR11, 0xf8, !UPT ;  /* 0x0000000c05057892 */ /* 0x000fe4000f8ef80b */
[----:B------:R-:W-:Y:S02]  /*1040*/  USHF.R.U32.HI UR4, URZ, 0x2, UR11 ;  /* 0x00000002ff047899 */ /* 0x000fe4000801160b */
[----:B------:R-:W-:Y:S02]  /*1050*/  USHF.L.U32 UR53, UR11, 0x7, URZ ;  /* 0x000000070b357899 */ /* 0x000fe400080006ff */
[----:B------:R-:W-:Y:S01]  /*1060*/  USHF.L.U32 UR45, UR11, 0x9, URZ ;  /* 0x000000090b2d7899 */ /* 0x000fe200080006ff */
[----:B--2---:R-:W-:Y:S01]  /*1070*/  I2FP.F32.U32 R4, UR25 ;  /* 0x0000001900047c45 */ /* 0x004fe20008201000 */
[----:B------:R-:W-:Y:S01]  /*1080*/  ULOP3.LUT UR6, UR11, 0x3, URZ, 0xc0, !UPT ;  /* 0x000000030b067892 */ /* 0x000fe2000f8ec0ff */
[----:B------:R-:W-:-:S05]  /*1090*/  CS2R.32 R58, SR_CgaSize ;  /* 0x00000000003a7805 */ /* 0x000fca0000008a00 */
[----:B------:R-:W-:-:S05]  /*10a0*/  IMAD R58, R58, -0xa0, RZ ;  /* 0xffffff603a3a7824 */ /* 0x000fca00078e02ff */
[----:B------:R-:W-:-:S14]  /*10b0*/  R2UR UR11, R58 ;  /* 0x000000003a0b72ca */ /* 0x000fdc00000e0000 */
[----:B------:R-:W2:Y:S01]  /*10c0*/  LDCU UR11, c[0x0][UR11+0x2a0] ;  /* 0x000054000b0b77ac */ /* 0x000ea20008000800 */
[----:B---3--:R-:W-:Y:S01]  /*10d0*/  FMUL R4, R4, UR10 ;  /* 0x0000000a04047c20 */ /* 0x008fe20008400000 */
[----:B------:R-:W-:-:S05]  /*10e0*/  CS2R.32 R58, SR_CgaSize ;  /* 0x00000000003a7805 */ /* 0x000fca0000008a00 */
[----:B------:R-:W-:-:S05]  /*10f0*/  IMAD R58, R58, -0xa0, RZ ;  /* 0xffffff603a3a7824 */ /* 0x000fca00078e02ff */
[----:B------:R-:W-:-:S14]  /*1100*/  R2UR UR10, R58 ;  /* 0x000000003a0a72ca */ /* 0x000fdc00000e0000 */
[----:B------:R-:W3:Y:S01]  /*1110*/  LDCU UR10, c[0x0][UR10+0x2a4] ;  /* 0x000054800a0a77ac */ /* 0x000ee20008000800 */
[----:B----4-:R-:W-:Y:S01]  /*1120*/  I2FP.F32.U32 R3, UR9 ;  /* 0x0000000900037c45 */ /* 0x010fe20008201000 */
[----:B------:R-:W4:Y:S01]  /*1130*/  F2I.U32.TRUNC.NTZ R4, R4 ;  /* 0x0000000400047305 */ /* 0x000f22000020f000 */
[----:B------:R-:W-:-:S03]  /*1140*/  ULOP3.LUT UR71, UR7, 0x1, URZ, 0xc0, !UPT ;  /* 0x0000000107477892 */ /* 0x000fc6000f8ec0ff */
[----:B-1----:R-:W-:Y:S01]  /*1150*/  FMUL R3, R3, UR8 ;  /* 0x0000000803037c20 */ /* 0x002fe20008400000 */
[----:B------:R-:W-:Y:S02]  /*1160*/  UISETP.GT.U32.AND UP0, UPT, UR5, 0xffff, UPT ;  /* 0x0000ffff0500788c */ /* 0x000fe4000bf04070 */
[----:B------:R-:W-:Y:S02]  /*1170*/  ULOP3.LUT UR69, UR4, 0x3, URZ, 0xc0, !UPT ;  /* 0x0000000304457892 */ /* 0x000fe4000f8ec0ff */
[----:B------:R-:W-:Y:S01]  /*1180*/  USEL UR4, UR5, 0xffff, !UP0 ;  /* 0x0000ffff05047887 */ /* 0x000fe2000c000000 */
[----:B------:R-:W1:Y:S01]  /*1190*/  F2I.U32.TRUNC.NTZ R3, R3 ;  /* 0x0000000300037305 */ /* 0x000e62000020f000 */
[----:B------:R-:W-:Y:S02]  /*11a0*/  UISETP.GT.U32.AND UP1, UPT, UR6, 0xffff, UPT ;  /* 0x0000ffff0600788c */ /* 0x000fe4000bf24070 */
[----:B------:R-:W-:Y:S02]  /*11b0*/  ULOP3.LUT UR4, UR4, 0xffff, URZ, 0xc0, !UPT ;  /* 0x0000ffff04047892 */ /* 0x000fe4000f8ec0ff */
[----:B------:R-:W-:Y:S01]  /*11c0*/  USEL UR6, UR6, 0xffff, !UP1 ;  /* 0x0000ffff06067887 */ /* 0x000fe2000c800000 */
[----:B----4-:R-:W-:Y:S01]  /*11d0*/  R2UR UR8, R4 ;  /* 0x00000000040872ca */ /* 0x010fe200000e0000 */
[----:B------:R-:W-:Y:S01]  /*11e0*/  USHF.L.U32 UR30, UR30, UR4, URZ ;  /* 0x000000041e1e7299 */ /* 0x000fe200080006ff */
[----:B------:R-:W-:Y:S01]  /*11f0*/  PRMT R4, RZ, 0x7610, R4 ;  /* 0x00007610ff047816 */ /* 0x000fe20000000004 */
[----:B------:R-:W-:Y:S01]  /*1200*/  ULOP3.LUT UR6, UR6, 0xffff, URZ, 0xc0, !UPT ;  /* 0x0000ffff06067892 */ /* 0x000fe2000f8ec0ff */
[----:B------:R-:W4:Y:S01]  /*1210*/  LDCU UR39, c[0x0][0xb24] ;  /* 0x00016480ff2777ac */ /* 0x000f220008000800 */
[----:B-1----:R-:W-:Y:S01]  /*1220*/  R2UR UR7, R3 ;  /* 0x00000000030772ca */ /* 0x002fe200000e0000 */
[----:B------:R-:W1:Y:S01]  /*1230*/  LDCU UR26, c[0x0][0xb30] ;  /* 0x00016600ff1a77ac */ /* 0x000e620008000800 */
[----:B------:R-:W-:-:S06]  /*1240*/  PRMT R3, RZ, 0x7610, R3 ;  /* 0x00007610ff037816 */ /* 0x000fcc0000000003 */
[----:B------:R-:W-:Y:S02]  /*1250*/  UIADD3 UR5, UPT, UPT, -UR8, URZ, URZ ;  /* 0x000000ff08057290 */ /* 0x000fe4000fffe1ff */
[----:B------:R-:W-:Y:S02]  /*1260*/  UISETP.NE.AND UP5, UPT, UR22, 0x2, UPT ;  /* 0x000000021600788c */ /* 0x000fe4000bfa5270 */
[----:B--2---:R-:W-:Y:S02]  /*1270*/  UIMAD UR5, UR11, UR5, UR25 ;  /* 0x000000050b0572a4 */ /* 0x004fe4000f8e0219 */
[----:B------:R-:W-:Y:S02]  /*1280*/  ULOP3.LUT UR53, UR53, 0x600, URZ, 0xc0, !UPT ;  /* 0x0000060035357892 */ /* 0x000fe4000f8ec0ff */
[----:B------:R-:W-:Y:S02]  /*1290*/  UIADD3 UR4, UPT, UPT, -UR7, URZ, URZ ;  /* 0x000000ff07047290 */ /* 0x000fe4000fffe1ff */
[----:B------:R-:W-:Y:S01]  /*12a0*/  IMAD.U32 R58, RZ, RZ, UR5 ;  /* 0x00000005ff3a7e24 */ /* 0x000fe2000f8e00ff */
[----:B------:R-:W-:-:S02]  /*12b0*/  ULOP3.LUT UR45, UR45, 0x400, URZ, 0xc0, !UPT ;  /* 0x000004002d2d7892 */ /* 0x000fc4000f8ec0ff */
[----:B---3--:R-:W-:Y:S02]  /*12c0*/  UIMAD UR4, UR10, UR4, UR9 ;  /* 0x000000040a0472a4 */ /* 0x008fe4000f8e0209 */
[----:B------:R-:W-:Y:S01]  /*12d0*/  UISETP.GE.AND UP6, UPT, UR23, 0x1, UPT ;  /* 0x000000011700788c */ /* 0x000fe2000bfc6270 */
[----:B------:R-:W-:Y:S01]  /*12e0*/  UMOV UR27, UR9 ;  /* 0x00000009001b7c82 */ /* 0x000fe20008000000 */
[----:B------:R-:W-:Y:S02]  /*12f0*/  UMOV UR20, UR25 ;  /* 0x0000001900147c82 */ /* 0x000fe40008000000 */
[----:B------:R-:W-:Y:S01]  /*1300*/  IMAD.U32 R57, RZ, RZ, UR4 ;  /* 0x00000004ff397e24 */ /* 0x000fe2000f8e00ff */
[----:B------:R-:W-:Y:S01]  /*1310*/  USHF.L.U32 UR31, UR31, UR6, URZ ;  /* 0x000000061f1f7299 */ /* 0x000fe200080006ff */
[----:B-1--4-:R-:W-:Y:S11]  /*1320*/  BRA.U UP4, `(.L_x_17) ;  /* 0x0000000104b47547 */ /* 0x012ff6000b800000 */
[----:B------:R-:W-:Y:S02]  /*1330*/  R2UR UR17, R57 ;  /* 0x00000000391172ca */ /* 0x000fe400000e0000 */
[----:B------:R-:W-:-:S11]  /*1340*/  R2UR UR18, R58 ;  /* 0x000000003a1272ca */ /* 0x000fd600000e0000 */
[----:B------:R-:W-:Y:S02]  /*1350*/  UISETP.NE.AND UP0, UPT, UR17, URZ, UPT ;  /* 0x000000ff1100728c */ /* 0x000fe4000bf05270 */
[----:B------:R-:W-:Y:S02]  /*1360*/  ULOP3.LUT UR4, UR18, 0x2, URZ, 0x3c, !UPT ;  /* 0x0000000212047892 */ /* 0x000fe4000f8e3cff */
[----:B------:R-:W-:Y:S02]  /*1370*/  UISETP.GT.U32.AND UP1, UPT, UR18, 0x1, UP0 ;  /* 0x000000011200788c */ /* 0x000fe40008724070 */
[----:B------:R-:W-:Y:S02]  /*1380*/  UISETP.NE.AND UP2, UPT, UR17, 0x1, UPT ;  /* 0x000000011100788c */ /* 0x000fe4000bf45270 */
[----:B------:R-:W-:Y:S02]  /*1390*/  UISETP.GT.U32.AND UP0, UPT, UR4, 0x1, UP0 ;  /* 0x000000010400788c */ /* 0x000fe40008704070 */
[----:B------:R-:W-:-:S02]  /*13a0*/  USEL UR7, URZ, 0x1, UP1 ;  /* 0x00000001ff077887 */ /* 0x000fc40008800000 */
[----:B------:R-:W-:Y:S02]  /*13b0*/  USEL UR8, URZ, 0x2, UP1 ;  /* 0x00000002ff087887 */ /* 0x000fe40008800000 */
[----:B------:R-:W-:Y:S02]  /*13c0*/  UISETP.GT.U32.AND UP1, UPT, UR18, 0x1, UP2 ;  /* 0x000000011200788c */ /* 0x000fe40009724070 */
[----:B------:R-:W-:Y:S02]  /*13d0*/  USEL UR12, URZ, 0x4, UP0 ;  /* 0x00000004ff0c7887 */ /* 0x000fe40008000000 */
[----:B------:R-:W-:Y:S02]  /*13e0*/  USEL UR15, URZ, 0x8, UP0 ;  /* 0x00000008ff0f7887 */ /* 0x000fe40008000000 */
[----:B------:R-:W-:Y:S02]  /*13f0*/  UISETP.GT.U32.AND UP0, UPT, UR4, 0x1, UP2 ;  /* 0x000000010400788c */ /* 0x000fe40009704070 */
[----:B------:R-:W-:-:S02]  /*1400*/  USEL UR6, URZ, 0x10, UP1 ;  /* 0x00000010ff067887 */ /* 0x000fc40008800000 */
[----:B------:R-:W-:Y:S02]  /*1410*/  USEL UR11, URZ, 0x20, UP1 ;  /* 0x00000020ff0b7887 */ /* 0x000fe40008800000 */
[----:B------:R-:W-:Y:S02]  /*1420*/  UISETP.NE.AND UP1, UPT, UR17, 0x2, UPT ;  /* 0x000000021100788c */ /* 0x000fe4000bf25270 */
[----:B------:R-:W-:Y:S02]  /*1430*/  USEL UR14, URZ, 0x40, UP0 ;  /* 0x00000040ff0e7887 */ /* 0x000fe40008000000 */
[----:B------:R-:W-:Y:S02]  /*1440*/  USEL UR16, URZ, 0x80, UP0 ;  /* 0x00000080ff107887 */ /* 0x000fe40008000000 */
[----:B------:R-:W-:Y:S02]  /*1450*/  UISETP.GT.U32.AND UP0, UPT, UR18, 0x1, UP1 ;  /* 0x000000011200788c */ /* 0x000fe40008f04070 */
[----:B------:R-:W-:-:S02]  /*1460*/  UISETP.NE.AND UP2, UPT, UR17, 0x3, UPT ;  /* 0x000000031100788c */ /* 0x000fc4000bf45270 */
[----:B------:R-:W-:Y:S02]  /*1470*/  USEL UR5, URZ, 0x100, UP0 ;  /* 0x00000100ff057887 */ /* 0x000fe40008000000 */
[----:B------:R-:W-:Y:S02]  /*1480*/  USEL UR10, URZ, 0x200, UP0 ;  /* 0x00000200ff0a7887 */ /* 0x000fe40008000000 */
[----:B------:R-:W-:Y:S02]  /*1490*/  UISETP.GT.U32.AND UP0, UPT, UR18, 0x1, UP2 ;  /* 0x000000011200788c */ /* 0x000fe40009704070 */
[----:B------:R-:W-:Y:S02]  /*14a0*/  UIADD3 UR5, UPT, UPT, UR5, UR6, UR7 ;  /* 0x0000000605057290 */ /* 0x000fe4000fffe007 */
[----:B------:R-:W-:Y:S02]  /*14b0*/  USEL UR9, URZ, 0x1000, UP0 ;  /* 0x00001000ff097887 */ /* 0x000fe40008000000 */
[----:B------:R-:W-:-:S02]  /*14c0*/  USEL UR13, URZ, 0x2000, UP0 ;  /* 0x00002000ff0d7887 */ /* 0x000fc40008000000 */
[----:B------:R-:W-:Y:S02]  /*14d0*/  UIADD3 UR5, UPT, UPT, UR8, UR9, UR5 ;  /* 0x0000000908057290 */ /* 0x000fe4000fffe005 */
[----:B------:R-:W-:Y:S02]  /*14e0*/  UISETP.GT.U32.AND UP1, UPT, UR4, 0x1, UP1 ;  /* 0x000000010400788c */ /* 0x000fe40008f24070 */
[----:B------:R-:W-:Y:S02]  /*14f0*/  UIADD3 UR5, UPT, UPT, UR10, UR11, UR5 ;  /* 0x0000000b0a057290 */ /* 0x000fe4000fffe005 */
[----:B------:R-:W-:Y:S02]  /*1500*/  UISETP.GT.U32.AND UP0, UPT, UR4, 0x1, UP2 ;  /* 0x000000010400788c */ /* 0x000fe40009704070 */
[----:B------:R-:W-:Y:S02]  /*1510*/  USEL UR4, URZ, 0x400, UP1 ;  /* 0x00000400ff047887 */ /* 0x000fe40008800000 */
[----:B------:R-:W-:-:S02]  /*1520*/  UIADD3 UR5, UPT, UPT, UR12, UR13, UR5 ;  /* 0x0000000d0c057290 */ /* 0x000fc4000fffe005 */
[----:B------:R-:W-:Y:S02]  /*1530*/  USEL UR6, URZ, 0x4000, UP0 ;  /* 0x00004000ff067887 */ /* 0x000fe40008000000 */
[----:B------:R-:W-:Y:S02]  /*1540*/  UIADD3 UR5, UPT, UPT, UR4, UR14, UR5 ;  /* 0x0000000e04057290 */ /* 0x000fe4000fffe005 */
[----:B------:R-:W-:Y:S02]  /*1550*/  USEL UR7, URZ, 0x800, UP1 ;  /* 0x00000800ff077887 */ /* 0x000fe40008800000 */
[----:B------:R-:W-:Y:S02]  /*1560*/  ULOP3.LUT UR4, UR18, 0xfffffffe, URZ, 0xc0, !UPT ;  /* 0xfffffffe12047892 */ /* 0x000fe4000f8ec0ff */
[----:B------:R-:W-:Y:S02]  /*1570*/  UIADD3 UR5, UPT, UPT, UR15, UR6, UR5 ;  /* 0x000000060f057290 */ /* 0x000fe4000fffe005 */
[----:B------:R-:W-:-:S02]  /*1580*/  ULEA UR4, UR17, UR4, 0x2 ;  /* 0x0000000411047291 */ /* 0x000fc4000f8e10ff */
[----:B------:R-:W-:Y:S02]  /*1590*/  USEL UR6, URZ, 0x8000, UP0 ;  /* 0x00008000ff067887 */ /* 0x000fe40008000000 */
[----:B------:R-:W-:-:S03]  /*15a0*/  UIADD3 UR5, UPT, UPT, UR7, UR16, UR5 ;  /* 0x0000001007057290 */ /* 0x000fc6000fffe005 */
[----:B------:R-:W-:Y:S01]  /*15b0*/  UMOV UR7, 0x3 ;  /* 0x0000000300077882 */ /* 0x000fe20000000000 */
[----:B------:R-:W-:Y:S02]  /*15c0*/  UIADD3 UR5, UPT, UPT, UR5, UR6, URZ ;  /* 0x0000000605057290 */ /* 0x000fe4000fffe0ff */
[----:B------:R-:W-:-:S04]  /*15d0*/  USHF.L.U32 UR4, UR7, UR4, URZ ;  /* 0x0000000407047299 */ /* 0x000fc800080006ff */
[----:B------:R-:W-:Y:S02]  /*15e0*/  IMAD.U32 R4, RZ, RZ, UR5 ;  /* 0x00000005ff047e24 */ /* 0x000fe4000f8e00ff */
[----:B------:R-:W-:Y:S02]  /*15f0*/  IMAD.U32 R3, RZ, RZ, UR4 ;  /* 0x00000004ff037e24 */ /* 0x000fe4000f8e00ff */
.L_x_17:
[----:B------:R-:W-:Y:S05]  /*1600*/  BRA.U !UP6, `(.L_x_18) ;  /* 0x000000010ed47547 */ /* 0x000fea000b800000 */
[----:B------:R-:W1:Y:S01]  /*1610*/  LDCU.128 UR12, c[0x0][0xb10] ;  /* 0x00016200ff0c77ac */ /* 0x000e620008000c00 */
[----:B------:R-:W2:Y:S01]  /*1620*/  LDCU UR6, c[0x0][0x370] ;  /* 0x00006e00ff0677ac */ /* 0x000ea20008000800 */
[----:B------:R-:W3:Y:S01]  /*1630*/  LDCU UR5, c[0x0][0x374] ;  /* 0x00006e80ff0577ac */ /* 0x000ee20008000800 */
[----:B------:R-:W4:Y:S01]  /*1640*/  LDCU UR24, c[0x0][0xb0c] ;  /* 0x00016180ff1877ac */ /* 0x000f220008000800 */
[----:B------:R-:W4:Y:S01]  /*1650*/  LDCU UR4, c[0x0][0xb20] ;  /* 0x00016400ff0477ac */ /* 0x000f220008000800 */
[----:B------:R-:W4:Y:S01]  /*1660*/  LDCU.64 UR8, c[0x0][0xb28] ;  /* 0x00016500ff0877ac */ /* 0x000f220008000a00 */
[----:B-1----:R-:W-:Y:S02]  /*1670*/  UISETP.NE.AND UP0, UPT, UR14, 0x1, UPT ;  /* 0x000000010e00788c */ /* 0x002fe4000bf05270 */
[----:B---3--:R-:W-:Y:S02]  /*1680*/  UIMAD.WIDE.U32 UR10, UR5, UR15, URZ ;  /* 0x0000000f050a72a5 */ /* 0x008fe4000f8e00ff */
[----:B--2---:R-:W-:-:S02]  /*1690*/  UIMAD.WIDE.U32 UR18, UR6, UR12, URZ ;  /* 0x0000000c061272a5 */ /* 0x004fc4000f8e00ff */
[----:B----4-:R-:W-:Y:S02]  /*16a0*/  UISETP.NE.AND UP1, UPT, UR24, 0x1, UPT ;  /* 0x000000011800788c */ /* 0x010fe4000bf25270 */
[----:B------:R-:W-:Y:S01]  /*16b0*/  UISETP.NE.AND UP2, UPT, UR23, 0x1, UPT ;  /* 0x000000011700788c */ /* 0x000fe2000bf45270 */
[----:B------:R-:W-:Y:S02]  /*16c0*/  UMOV UR10, UR11 ;  /* 0x0000000b000a7c82 */ /* 0x000fe40008000000 */
[----:B------:R-:W-:Y:S01]  /*16d0*/  UMOV UR18, UR19 ;  /* 0x0000001300127c82 */ /* 0x000fe20008000000 */
[----:B------:R-:W-:Y:S02]  /*16e0*/  @UP0 USHF.R.U32.HI UR5, URZ, UR4, UR10 ;  /* 0x00000004ff050299 */ /* 0x000fe4000801160a */
[----:B------:R-:W-:Y:S02]  /*16f0*/  UIMAD.WIDE.U32 UR20, UR27, UR15, URZ ;  /* 0x0000000f1b1472a5 */ /* 0x000fe4000f8e00ff */
[----:B------:R-:W-:-:S02]  /*1700*/  UIMAD.WIDE.U32 UR10, UR5, UR8, URZ ;  /* 0x00000008050a72a5 */ /* 0x000fc4000f8e00ff */
[----:B------:R-:W-:Y:S02]  /*1710*/  @UP1 USHF.R.U32.HI UR6, URZ, UR13, UR18 ;  /* 0x0000000dff061299 */ /* 0x000fe40008011612 */
[----:B------:R-:W-:Y:S02]  /*1720*/  UIMAD.WIDE.U32 UR16, UR25, UR12, URZ ;  /* 0x0000000c191072a5 */ /* 0x000fe4000f8e00ff */
[----:B------:R-:W-:Y:S01]  /*1730*/  UIMAD.WIDE.U32 UR18, UR6, UR8, URZ ;  /* 0x00000008061272a5 */ /* 0x000fe2000f8e00ff */
[----:B------:R-:W-:Y:S01]  /*1740*/  UMOV UR20, UR21 ;  /* 0x0000001500147c82 */ /* 0x000fe20008000000 */
[----:B------:R-:W-:Y:S01]  /*1750*/  UMOV UR10, UR11 ;  /* 0x0000000b000a7c82 */ /* 0x000fe20008000000 */
[----:B------:R-:W-:Y:S02]  /*1760*/  USHF.R.U32.HI UR20, URZ, UR4, UR20 ;  /* 0x00000004ff147299 */ /* 0x000fe40008011614 */
[----:B------:R-:W-:Y:S02]  /*1770*/  @UP2 USHF.R.U32.HI UR5, URZ, UR9, UR10 ;  /* 0x00000009ff052299 */ /* 0x000fe4000801160a */
[----:B------:R-:W-:Y:S01]  /*1780*/  UMOV UR7, UR19 ;  /* 0x0000001300077c82 */ /* 0x000fe20008000000 */
[----:B------:R-:W-:Y:S01]  /*1790*/  UMOV UR16, UR17 ;  /* 0x0000001100107c82 */ /* 0x000fe20008000000 */
[----:B------:R-:W-:-:S02]  /*17a0*/  @UP2 USHF.R.U32.HI UR6, URZ, UR9, UR7 ;  /* 0x00000009ff062299 */ /* 0x000fc40008011607 */
[----:B------:R-:W-:Y:S02]  /*17b0*/  USHF.R.U32.HI UR16, URZ, UR13, UR16 ;  /* 0x0000000dff107299 */ /* 0x000fe40008011610 */
[----:B------:R-:W-:Y:S02]  /*17c0*/  USEL UR4, UR27, UR20, !UP0 ;  /* 0x000000141b047287 */ /* 0x000fe4000c000000 */
[----:B------:R-:W-:Y:S02]  /*17d0*/  UIMAD UR7, UR5, UR23, URZ ;  /* 0x00000017050772a4 */ /* 0x000fe4000f8e02ff */
[----:B------:R-:W-:Y:S02]  /*17e0*/  USEL UR5, UR25, UR16, !UP1 ;  /* 0x0000001019057287 */ /* 0x000fe4000c800000 */
[----:B------:R-:W-:Y:S02]  /*17f0*/  UIMAD UR12, UR6, UR23, URZ ;  /* 0x00000017060c72a4 */ /* 0x000fe4000f8e02ff */
[----:B------:R-:W-:-:S02]  /*1800*/  UISETP.GE.AND UP0, UPT, UR4, UR7, UPT ;  /* 0x000000070400728c */ /* 0x000fc4000bf06270 */
[----:B------:R-:W-:Y:S02]  /*1810*/  UIMAD.WIDE.U32 UR10, UR4, UR8, URZ ;  /* 0x00000008040a72a5 */ /* 0x000fe4000f8e00ff */
[----:B------:R-:W-:Y:S02]  /*1820*/  UISETP.GE.OR UP0, UPT, UR5, UR12, UP0 ;  /* 0x0000000c0500728c */ /* 0x000fe40008706670 */
[----:B------:R-:W-:Y:S02]  /*1830*/  UIMAD.WIDE.U32 UR12, UR5, UR8, URZ ;  /* 0x00000008050c72a5 */ /* 0x000fe4000f8e00ff */
[----:B------:R-:W-:Y:S01]  /*1840*/  UIADD3 UR10, UPT, UPT, -UR4, URZ, URZ ;  /* 0x000000ff040a7290 */ /* 0x000fe2000fffe1ff */
[----:B------:R-:W-:Y:S01]  /*1850*/  UMOV UR8, UR11 ;  /* 0x0000000b00087c82 */ /* 0x000fe20008000000 */
[----:B------:R-:W-:Y:S02]  /*1860*/  UIADD3 UR20, UPT, UPT, -UR5, URZ, URZ ;  /* 0x000000ff05147290 */ /* 0x000fe4000fffe1ff */
[----:B------:R-:W-:-:S03]  /*1870*/  USHF.R.U32.HI UR8, URZ, UR9, UR8 ;  /* 0x00000009ff087299 */ /* 0x000fc60008011608 */
[----:B------:R-:W-:Y:S01]  /*1880*/  @!UP0 UMOV UR7, UR13 ;  /* 0x0000000d00078c82 */ /* 0x000fe20008000000 */
[----:B------:R-:W-:Y:S02]  /*1890*/  UIMAD UR27, UR14, UR10, UR27 ;  /* 0x0000000a0e1b72a4 */ /* 0x000fe4000f8e021b */
[----:B------:R-:W-:Y:S02]  /*18a0*/  USEL UR8, UR4, UR8, !UP2 ;  /* 0x0000000804087287 */ /* 0x000fe4000d000000 */
[----:B------:R-:W-:Y:S02]  /*18b0*/  @!UP0 USHF.R.U32.HI UR7, URZ, UR9, UR7 ;  /* 0x00000009ff078299 */ /* 0x000fe40008011607 */
[----:B------:R-:W-:Y:S02]  /*18c0*/  UIADD3 UR9, UPT, UPT, -UR8, URZ, URZ ;  /* 0x000000ff08097290 */ /* 0x000fe4000fffe1ff */
[----:B------:R-:W-:Y:S02]  /*18d0*/  @!UP0 USEL UR7, UR5, UR7, !UP2 ;  /* 0x0000000705078287 */ /* 0x000fe4000d000000 */
[----:B------:R-:W-:-:S02]  /*18e0*/  UIMAD UR9, UR23, UR9, UR4 ;  /* 0x00000009170972a4 */ /* 0x000fc4000f8e0204 */
[----:B------:R-:W-:Y:S02]  /*18f0*/  @!UP0 UIADD3 UR8, UPT, UPT, UR8, -UR7, URZ ;  /* 0x8000000708088290 */ /* 0x000fe4000fffe0ff */
[----:B------:R-:W-:Y:S02]  /*1900*/  @!UP0 UIMAD UR6, UR9, UR6, UR7 ;  /* 0x00000006090682a4 */ /* 0x000fe4000f8e0207 */
[----:B------:R-:W-:Y:S02]  /*1910*/  @!UP0 UIMAD UR4, UR8, UR23, UR5 ;  /* 0x00000017080482a4 */ /* 0x000fe4000f8e0205 */
[----:B------:R-:W-:Y:S02]  /*1920*/  UIMAD UR20, UR24, UR20, UR25 ;  /* 0x00000014181472a4 */ /* 0x000fe4000f8e0219 */
[----:B------:R-:W-:Y:S01]  /*1930*/  UIMAD UR27, UR4, UR14, UR27 ;  /* 0x0000000e041b72a4 */ /* 0x000fe2000f8e021b */
[----:B------:R-:W-:Y:S02]  /*1940*/  @!UP0 UMOV UR5, UR6 ;  /* 0x0000000600058c82 */ /* 0x000fe40008000000 */
[----:B------:R-:W-:-:S12]  /*1950*/  UIMAD UR20, UR5, UR24, UR20 ;  /* 0x00000018051472a4 */ /* 0x000fd8000f8e0214 */
.L_x_18:
[----:B------:R-:W-:-:S09]  /*1960*/  UISETP.NE.AND UP0, UPT, UR26, 0x1, UPT ;  /* 0x000000011a00788c */ /* 0x000fd2000bf05270 */
[----:B------:R-:W-:Y:S05]  /*1970*/  BRA.U UP0, `(.L_x_19) ;  /* 0x0000000100447547 */ /* 0x000fea000b800000 */
[----:B------:R-:W1:Y:S01]  /*1980*/  LDCU.128 UR8, c[0x0][0xb10] ;  /* 0x00016200ff0877ac */ /* 0x000e620008000c00 */
[----:B------:R-:W2:Y:S01]  /*1990*/  LDCU UR12, c[0x0][0xb0c] ;  /* 0x00016180ff0c77ac */ /* 0x000ea20008000800 */
[----:B------:R-:W3:Y:S01]  /*19a0*/  LDCU UR13, c[0x0][0xb20] ;  /* 0x00016400ff0d77ac */ /* 0x000ee20008000800 */
[----:B-1----:R-:W-:Y:S02]  /*19b0*/  UIMAD.WIDE.U32 UR6, UR20, UR8, URZ ;  /* 0x00000008140672a5 */ /* 0x002fe4000f8e00ff */
[----:B------:R-:W-:Y:S02]  /*19c0*/  UIMAD.WIDE.U32 UR4, UR27, UR11, URZ ;  /* 0x0000000b1b0472a5 */ /* 0x000fe4000f8e00ff */
[----:B--2---:R-:W-:Y:S02]  /*19d0*/  UISETP.NE.AND UP1, UPT, UR12, 0x1, UPT ;  /* 0x000000010c00788c */ /* 0x004fe4000bf25270 */
[----:B------:R-:W-:Y:S01]  /*19e0*/  UISETP.NE.AND UP0, UPT, UR10, 0x1, UPT ;  /* 0x000000010a00788c */ /* 0x000fe2000bf05270 */
[----:B------:R-:W-:-:S02]  /*19f0*/  UMOV UR6, UR7 ;  /* 0x0000000700067c82 */ /* 0x000fc40008000000 */
[----:B------:R-:W-:Y:S01]  /*1a00*/  UMOV UR4, UR5 ;  /* 0x0000000500047c82 */ /* 0x000fe20008000000 */
[----:B------:R-:W-:Y:S02]  /*1a10*/  USHF.R.U32.HI UR9, URZ, UR9, UR6 ;  /* 0x00000009ff097299 */ /* 0x000fe40008011606 */
[----:B---3--:R-:W-:Y:S02]  /*1a20*/  USHF.R.U32.HI UR4, URZ, UR13, UR4 ;  /* 0x0000000dff047299 */ /* 0x008fe40008011604 */
[----:B------:R-:W-:Y:S02]  /*1a30*/  USEL UR5, UR20, UR9, !UP1 ;  /* 0x0000000914057287 */ /* 0x000fe4000c800000 */
[----:B------:R-:W-:-:S04]  /*1a40*/  USEL UR4, UR27, UR4, !UP0 ;  /* 0x000000041b047287 */ /* 0x000fc8000c000000 */
[----:B------:R-:W-:Y:S02]  /*1a50*/  UIADD3 UR6, UPT, UPT, -UR4, UR5, URZ ;  /* 0x0000000504067290 */ /* 0x000fe4000fffe1ff */
[----:B------:R-:W-:Y:S02]  /*1a60*/  UIADD3 UR4, UPT, UPT, UR4, -UR5, URZ ;  /* 0x8000000504047290 */ /* 0x000fe4000fffe0ff */
[----:B------:R-:W-:Y:S02]  /*1a70*/  UIMAD UR27, UR6, UR10, UR27 ;  /* 0x0000000a061b72a4 */ /* 0x000fe4000f8e021b */
[----:B------:R-:W-:-:S12]  /*1a80*/  UIMAD UR20, UR4, UR12, UR20 ;  /* 0x0000000c041472a4 */ /* 0x000fd8000f8e0214 */
.L_x_19:
[----:B------:R-:W-:-:S09]  /*1a90*/  UISETP.EQ.U32.AND UP0, UPT, UR28, 0x1, UPT ;  /* 0x000000011c00788c */ /* 0x000fd2000bf02070 */
[----:B------:R-:W-:Y:S05]  /*1aa0*/  BRA.U !UP0, `(.L_x_20) ;  /* 0x00000001080c7547 */ /* 0x000fea000b800000 */
[----:B------:R-:W-:Y:S01]  /*1ab0*/  UCGABAR_WAIT ;  /* 0x0000000000007dc7 */ /* 0x000fe20008000000 */
[----:B------:R-:W-:Y:S01]  /*1ac0*/  CCTL.IVALL ;  /* 0x00000000ff00798f */ /* 0x000fe20002000000 */
[----:B------:R-:W-:Y:S05]  /*1ad0*/  BRA `(.L_x_21) ;  /* 0x0000000000047947 */ /* 0x000fea0003800000 */
.L_x_20:
[----:B------:R-:W-:Y:S06]  /*1ae0*/  BAR.SYNC.DEFER_BLOCKING 0x0 ;  /* 0x0000000000007b1d */ /* 0x000fec0000010000 */
.L_x_21:
[----:B------:R-:W-:Y:S05]  /*1af0*/  BRA.U UP5, `(.L_x_22) ;  /* 0x00000019051c7547 */ /* 0x000fea000b800000 */
[----:B------:R-:W1:Y:S01]  /*1b00*/  LDCU UR6, c[0x0][0x38c] ;  /* 0x00007180ff0677ac */ /* 0x000e620008000800 */
[----:B------:R-:W-:Y:S01]  /*1b10*/  PLOP3.LUT P2, PT, PT, PT, UP3, 0x80, 0x8 ;  /* 0x000000000008781c */ /* 0x000fe20003f4f038 */
[----:B------:R-:W-:Y:S01]  /*1b20*/  IMAD.MOV.U32 R12, RZ, RZ, 0x1 ;  /* 0x00000001ff0c7424 */ /* 0x000fe200078e00ff */
[----:B------:R-:W-:Y:S01]  /*1b30*/  ISETP.NE.AND P3, PT, R5, RZ, P4 ;  /* 0x000000ff0500720c */ /* 0x000fe20002765270 */
[----:B------:R-:W-:Y:S01]  /*1b40*/  USHF.L.U32 UR7, UR25, 0x6, URZ ;  /* 0x0000000619077899 */ /* 0x000fe200080006ff */
[----:B------:R-:W-:Y:S01]  /*1b50*/  PLOP3.LUT P2, PT, P2, PT, PT, 0x8, 0x80 ;  /* 0x000000000080781c */ /* 0x000fe2000174e170 */
[----:B------:R-:W-:Y:S01]  /*1b60*/  UISETP.NE.AND UP1, UPT, UR22, URZ, UPT ;  /* 0x000000ff1600728c */ /* 0x000fe2000bf25270 */
[----:B------:R-:W-:Y:S01]  /*1b70*/  CS2R R10, SRZ ;  /* 0x00000000000a7805 */ /* 0x000fe2000001ff00 */
[----:B------:R-:W-:Y:S01]  /*1b80*/  IMAD.MOV.U32 R9, RZ, RZ, RZ ;  /* 0x000000ffff097224 */ /* 0x000fe200078e00ff */
[----:B------:R-:W2:Y:S01]  /*1b90*/  LDCU UR65, c[0x0][0x370] ;  /* 0x00006e00ff4177ac */ /* 0x000ea20008000800 */
[----:B------:R-:W-:Y:S01]  /*1ba0*/  IMAD.MOV.U32 R8, RZ, RZ, 0x1 ;  /* 0x00000001ff087424 */ /* 0x000fe200078e00ff */
[----:B------:R-:W3:Y:S01]  /*1bb0*/  LDCU.64 UR54, c[0x0][0x348] ;  /* 0x00006900ff3677ac */ /* 0x000ee20008000a00 */
[----:B------:R-:W4:Y:S01]  /*1bc0*/  LDCU UR64, c[0x0][0x374] ;  /* 0x00006e80ff4077ac */ /* 0x000f220008000800 */
[----:B-1----:R-:W-:-:S02]  /*1bd0*/  UIADD3 UR5, UPT, UPT, UR6, 0x7f, URZ ;  /* 0x0000007f06057890 */ /* 0x002fc4000fffe0ff */
[----:B------:R-:W-:Y:S02]  /*1be0*/  UIADD3 UR72, UPT, UPT, UR6, 0xfe, URZ ;  /* 0x000000fe06487890 */ /* 0x000fe4000fffe0ff */
[----:B------:R-:W-:Y:S02]  /*1bf0*/  USHF.R.S32.HI UR4, URZ, 0x1f, UR5 ;  /* 0x0000001fff047899 */ /* 0x000fe40008011405 */
[----:B------:R-:W-:Y:S02]  /*1c00*/  USEL UR38, UR46, 0x2, UP1 ;  /* 0x000000022e267887 */ /* 0x000fe40008800000 */
[----:B------:R-:W-:Y:S02]  /*1c10*/  ULEA.HI UR4, UR4, UR5, URZ, 0x7 ;  /* 0x0000000504047291 */ /* 0x000fe4000f8f38ff */
[----:B------:R-:W-:Y:S02]  /*1c20*/  ULOP3.LUT UR5, UR7, 0x40, URZ, 0xc0, !UPT ;  /* 0x0000004007057892 */ /* 0x000fe4000f8ec0ff */
[----:B------:R-:W-:-:S02]  /*1c30*/  USHF.R.S32.HI UR67, URZ, 0x7, UR4 ;  /* 0x00000007ff437899 */ /* 0x000fc40008011404 */
[----:B------:R-:W-:Y:S02]  /*1c40*/  UIADD3 UR4, UPT, UPT, UR6, -0x1, URZ ;  /* 0xffffffff06047890 */ /* 0x000fe4000fffe0ff */
[----:B------:R-:W-:Y:S02]  /*1c50*/  UISETP.LT.U32.AND UP0, UPT, UR67, 0x3, UPT ;  /* 0x000000034300788c */ /* 0x000fe4000bf01070 */
[----:B------:R-:W-:Y:S02]  /*1c60*/  UISETP.GE.U32.AND UP2, UPT, UR4, -0xff, UPT ;  /* 0xffffff010400788c */ /* 0x000fe4000bf46070 */
[----:B------:R-:W-:Y:S02]  /*1c70*/  USEL UR66, UR67, 0x3, UP0 ;  /* 0x0000000343427887 */ /* 0x000fe40008000000 */
[----:B------:R-:W-:Y:S02]  /*1c80*/  ULEA UR71, UR71, UR5, 0x5 ;  /* 0x0000000547477291 */ /* 0x000fe4000f8e28ff */
[----:B------:R-:W-:-:S02]  /*1c90*/  UIADD3 UR4, UPT, UPT, UR66, -0x1, URZ ;  /* 0xffffffff42047890 */ /* 0x000fc4000fffe0ff */
[----:B------:R-:W-:Y:S02]  /*1ca0*/  ULEA UR69, UR69, UR5, 0x4 ;  /* 0x0000000545457291 */ /* 0x000fe4000f8e20ff */
[----:B------:R-:W-:Y:S02]  /*1cb0*/  UIADD3 UR70, UPT, UPT, UR67, -UR66, URZ ;  /* 0x8000004243467290 */ /* 0x000fe4000fffe0ff */
[----:B------:R-:W-:Y:S01]  /*1cc0*/  @UP2 UIADD3 UR4, UPT, UPT, UR66, URZ, URZ ;  /* 0x000000ff42042290 */ /* 0x000fe2000fffe0ff */
[----:B------:R-:W-:-:S03]  /*1cd0*/  UMOV UR29, URZ ;  /* 0x000000ff001d7c82 */ /* 0x000fc60008000000 */
[----:B------:R-:W-:Y:S02]  /*1ce0*/  UIADD3 UR61, UPT, UPT, UR4, 0x1, URZ ;  /* 0x00000001043d7890 */ /* 0x000fe4000fffe0ff */
[----:B--234-:R-:W-:-:S12]  /*1cf0*/  UIADD3 UR68, UPT, UPT, -UR4, URZ, URZ ;  /* 0x000000ff04447290 */ /* 0x01cfd8000fffe1ff */
.L_x_46:
[----:B------:R-:W-:-:S13]  /*1d00*/  R2UR UR4, R59 ;  /* 0x000000003b0472ca */ /* 0x000fda00000e0000 */
[----:B------:R-:W-:Y:S01]  /*1d10*/  UISETP.NE.AND UP0, UPT, UR4, URZ, UPT ;  /* 0x000000ff0400728c */ /* 0x000fe2000bf05270 */
[----:B------:R-:W1:Y:S02]  /*1d20*/  S2UR UR4, SR_CgaCtaId ;  /* 0x00000000000479c3 */ /* 0x000e640000008800 */
[----:B-1----:R-:W-:-:S06]  /*1d30*/  MOV R59, UR4 ;  /* 0x00000004003b7c02 */ /* 0x002fcc0008000f00 */
[----:B---3--:R-:W-:Y:S05]  /*1d40*/  BRA.U UP0, `(.L_x_23) ;  /* 0x0000000100347547 */ /* 0x008fea000b800000 */
[----:B------:R-:W1:Y:S01]  /*1d50*/  S2R R0, SR_CgaCtaId ;  /* 0x0000000000007919 */ /* 0x000e620000008800 */
[----:B------:R-:W-:-:S04]  /*1d60*/  MOV R2, 0x400 ;  /* 0x0000040000027802 */ /* 0x000fc80000000f00 */
[----:B-1----:R-:W-:Y:S02]  /*1d70*/  LEA R0, R0, R2, 0x18 ;  /* 0x0000000200007211 */ /* 0x002fe400078ec0ff */
[----:B------:R-:W-:-:S03]  /*1d80*/  SHF.L.U32 R2, R8, 0x1f, RZ ;  /* 0x0000001f08027819 */ /* 0x000fc600000006ff */
[----:B------:R-:W-:-:S04]  /*1d90*/  IMAD R0, R9, 0x8, R0 ;  /* 0x0000000809007824 */ /* 0x000fc800078e0200 */
[----:B------:R-:W1:Y:S02]  /*1da0*/  SYNCS.PHASECHK.TRANS64.TRYWAIT P0, [R0+URZ+0xf0], R2 ;  /* 0x0000f002000075a7 */ /* 0x000e6400080011ff */
[----:B-1----:R-:W-:Y:S05]  /*1db0*/  @!P0 BRA `(.L_x_24) ;  /* 0x0000007800808947 */ /* 0x002fea0003800000 */
.L_x_152:
[----:B------:R-:W-:Y:S01]  /*1dc0*/  VIADD R9, R9, 0x1 ;  /* 0x0000000109097836 */ /* 0x000fe20000000000 */
[----:B------:R1:W-:Y:S04]  /*1dd0*/  SYNCS.ARRIVE.TRANS64.A1T0 RZ, [R0+URZ+0xe0], RZ ;  /* 0x0000e0ff00ff79a7 */ /* 0x0003e800081000ff */
[----:B------:R-:W-:-:S04]  /*1de0*/  ISETP.NE.AND P0, PT, R9, 0x2, PT ;  /* 0x000000020900780c */ /* 0x000fc80003f05270 */
[----:B------:R-:W-:Y:S02]  /*1df0*/  SEL R9, R9, RZ, P0 ;  /* 0x000000ff09097207 */ /* 0x000fe40000000000 */
[----:B-1----:R-:W-:-:S04]  /*1e00*/  SEL R0, RZ, 0x1, P0 ;  /* 0x00000001ff007807 */ /* 0x002fc80000000000 */
[----:B------:R-:W-:-:S07]  /*1e10*/  LOP3.LUT R8, R8, R0, RZ, 0x3c, !PT ;  /* 0x0000000008087212 */ /* 0x000fce00078e3cff */
.L_x_23:
[----:B------:R-:W-:Y:S01]  /*1e20*/  R2UR UR4, R59 ;  /* 0x000000003b0472ca */ /* 0x000fe200000e0000 */
[----:B------:R-:W-:Y:S01]  /*1e30*/  UMOV UR22, 0x400 ;  /* 0x0000040000167882 */ /* 0x000fe20000000000 */
[----:B------:R-:W-:Y:S01]  /*1e40*/  SHF.L.U32 R0, R12, 0x1f, RZ ;  /* 0x0000001f0c007819 */ /* 0x000fe200000006ff */
[----:B------:R-:W-:Y:S02]  /*1e50*/  UISETP.GE.U32.AND UP0, UPT, UR72, 0xff, UPT ;  /* 0x000000ff4800788c */ /* 0x000fe4000bf06070 */
[----:B------:R-:W-:Y:S01]  /*1e60*/  ULEA UR27, UR27, UR71, 0x7 ;  /* 0x000000471b1b7291 */ /* 0x000fe2000f8e38ff */
[----:B------:R-:W-:-:S07]  /*1e70*/  UMOV UR21, URZ ;  /* 0x000000ff00157c82 */ /* 0x000fce0008000000 */
[----:B------:R-:W-:-:S04]  /*1e80*/  ULEA UR22, UR4, UR22, 0x18 ;  /* 0x0000001604167291 */ /* 0x000fc8000f8ec0ff */
[----:B------:R-:W-:-:S09]  /*1e90*/  ULEA UR4, UR29, UR22, 0x3 ;  /* 0x000000161d047291 */ /* 0x000fd2000f8e18ff */
[----:B------:R1:W2:Y:S01]  /*1ea0*/  SYNCS.PHASECHK.TRANS64.TRYWAIT P1, [UR4+0x18], R0 ;  /* 0x00001800ff0075a7 */ /* 0x0002a20008021104 */
[----:B------:R-:W-:-:S04]  /*1eb0*/  ULEA.HI UR4, UR20, UR20, URZ, 0x1 ;  /* 0x0000001414047291 */ /* 0x000fc8000f8f08ff */
[----:B------:R-:W-:-:S04]  /*1ec0*/  USHF.L.U32 UR4, UR4, 0x6, URZ ;  /* 0x0000000604047899 */ /* 0x000fc800080006ff */
[----:B------:R-:W-:-:S04]  /*1ed0*/  ULOP3.LUT UR59, UR4, 0xffffff80, URZ, 0xc0, !UPT ;  /* 0xffffff80043b7892 */ /* 0x000fc8000f8ec0ff */
[----:B------:R-:W-:Y:S01]  /*1ee0*/  UIADD3 UR59, UPT, UPT, UR69, UR59, URZ ;  /* 0x0000003b453b7290 */ /* 0x000fe2000fffe0ff */
[----:B------:R-:W-:Y:S11]  /*1ef0*/  BRA.U !UP0, `(.L_x_25) ;  /* 0x00000005086c7547 */ /* 0x000ff6000b800000 */
[----:B------:R-:W-:Y:S01]  /*1f00*/  UMOV UR23, UR68 ;  /* 0x0000004400177c82 */ /* 0x000fe20008000000 */
[----:B------:R-:W-:Y:S01]  /*1f10*/  UMOV UR13, UR29 ;  /* 0x0000001d000d7c82 */ /* 0x000fe20008000000 */
[----:B------:R-:W-:-:S05]  /*1f20*/  UMOV UR42, 0x40 ;  /* 0x00000040002a7882 */ /* 0x000fca0000000000 */
.L_x_33:
[----:B------:R-:W-:Y:S01]  /*1f30*/  ULEA UR6, UR13, UR22, 0x3 ;  /* 0x000000160d067291 */ /* 0x000fe2000f8e18ff */
[----:B--2---:R-:W-:Y:S01]  /*1f40*/  @P4 MOV R2, 0x20000 ;  /* 0x0002000000024802 */ /* 0x004fe20000000f00 */
[----:B--23--:R-:W-:Y:S10]  /*1f50*/  @P1 BRA `(.L_x_26) ;  /* 0x00000000000c1947 */ /* 0x00cff40003800000 */
[----:B------:R-:W-:-:S04]  /*1f60*/  SHF.L.U32 R3, R12, 0x1f, RZ ;  /* 0x0000001f0c037819 */ /* 0x000fc800000006ff */
[----:B------:R-:W2:Y:S02]  /*1f70*/  SYNCS.PHASECHK.TRANS64.TRYWAIT P0, [UR6+0x18], R3 ;  /* 0x00001803ff0075a7 */ /* 0x000ea40008001106 */
[----:B--2---:R-:W-:Y:S05]  /*1f80*/  @!P0 BRA `(.L_x_27) ;  /* 0x0000007800208947 */ /* 0x004fea0003800000 */
.L_x_26:
[----:B------:R2:W-:Y:S01]  /*1f90*/  @P4 SYNCS.ARRIVE.TRANS64 RZ, [UR6], R2 ;  /* 0x00000002ffff49a7 */ /* 0x0005e20008000006 */
[----:B------:R-:W-:Y:S02]  /*1fa0*/  ULOP3.LUT UR4, UR38, 0x2, URZ, 0xfc, !UPT ;  /* 0x0000000226047892 */ /* 0x000fe4000f8efcff */
[----:B------:R-:W-:Y:S02]  /*1fb0*/  UIADD3 UR23, UPT, UPT, UR23, 0x1, URZ ;  /* 0x0000000117177890 */ /* 0x000fe4000fffe0ff */
[----:B------:R-:W-:Y:S02]  /*1fc0*/  UISETP.NE.AND UP0, UPT, UR4, 0x2, UPT ;  /* 0x000000020400788c */ /* 0x000fe4000bf05270 */
[----:B------:R-:W-:-:S07]  /*1fd0*/  UISETP.NE.AND UP2, UPT, UR23, 0x1, UPT ;  /* 0x000000011700788c */ /* 0x000fce000bf45270 */
[----:B------:R-:W-:Y:S05]  /*1fe0*/  BRA.U UP0, `(.L_x_28) ;  /* 0x0000000100047547 */ /* 0x000fea000b800000 */
[----:B------:R-:W-:Y:S05]  /*1ff0*/  BPT.TRAP 0x1 ;  /* 0x000000040000795c */ /* 0x000fea0000300000 */
.L_x_28:
[----:B------:R-:W-:Y:S04]  /*2000*/  BSSY.RECONVERGENT B0, `(.L_x_29) ;  /* 0x0000003000007945 */ /* 0x000fe80003800200 */
[----:B------:R-:W-:Y:S05]  /*2010*/  @!P3 BRA `(.L_x_30) ;  /* 0x000000000004b947 */ /* 0x000fea0003800000 */
[----:B------:R-:W-:Y:S05]  /*2020*/  BPT.TRAP 0x1 ;  /* 0x000000040000795c */ /* 0x000fea0000300000 */
.L_x_30:
[----:B------:R-:W-:Y:S05]  /*2030*/  BSYNC.RECONVERGENT B0 ;  /* 0x0000000000007941 */ /* 0x000fea0003800200 */
.L_x_29:
[----:B------:R-:W-:Y:S01]  /*2040*/  UIADD3 UR4, UPT, UPT, UR13, 0x1, URZ ;  /* 0x000000010d047890 */ /* 0x000fe2000fffe0ff */
[----:B------:R-:W-:Y:S01]  /*2050*/  BSSY.RECONVERGENT B0, `(.L_x_31) ;  /* 0x0000041000007945 */ /* 0x000fe20003800200 */
[----:B------:R-:W-:Y:S02]  /*2060*/  ELECT P0, URZ, PT ;  /* 0x0000000000ff782f */ /* 0x000fe40003800000 */
[----:B------:R-:W-:-:S04]  /*2070*/  UISETP.NE.AND UP0, UPT, UR4, 0x3, UPT ;  /* 0x000000030400788c */ /* 0x000fc8000bf05270 */
[----:B------:R-:W-:Y:S02]  /*2080*/  USEL UR5, URZ, 0x1, UP0 ;  /* 0x00000001ff057887 */ /* 0x000fe40008000000 */
[----:B------:R-:W-:-:S04]  /*2090*/  USEL UR29, UR4, URZ, UP0 ;  /* 0x000000ff041d7287 */ /* 0x000fc80008000000 */
[----:B------:R-:W-:Y:S01]  /*20a0*/  ULEA UR4, UR29, UR22, 0x3 ;  /* 0x000000161d047291 */ /* 0x000fe2000f8e18ff */
[----:B------:R-:W-:-:S04]  /*20b0*/  LOP3.LUT R12, R12, UR5, RZ, 0x3c, !PT ;  /* 0x000000050c0c7c12 */ /* 0x000fc8000f8e3cff */
[----:B-1----:R-:W-:-:S04]  /*20c0*/  SHF.L.U32 R0, R12, 0x1f, RZ ;  /* 0x0000001f0c007819 */ /* 0x002fc800000006ff */
[----:B------:R1:W3:Y:S01]  /*20d0*/  SYNCS.PHASECHK.TRANS64.TRYWAIT P1, [UR4+0x18], R0 ;  /* 0x00001800ff0075a7 */ /* 0x0002e20008021104 */
[----:B------:R-:W-:Y:S05]  /*20e0*/  @!P0 BRA `(.L_x_32) ;  /* 0x0000000000dc8947 */ /* 0x000fea0003800000 */
[----:B------:R-:W-:Y:S02]  /*20f0*/  USHF.L.U32 UR7, UR13, 0xd, URZ ;  /* 0x0000000d0d077899 */ /* 0x000fe400080006ff */
[----:B------:R-:W-:Y:S02]  /*2100*/  UIADD3 UR4, UP1, UPT, UR54, 0x80, URZ ;  /* 0x0000008036047890 */ /* 0x000fe4000ff3e0ff */
[----:B------:R-:W-:Y:S02]  /*2110*/  ULOP3.LUT UR32, UR7, UR53, URZ, 0xfc, !UPT ;  /* 0x0000003507207292 */ /* 0x000fe4000f8efcff */
[----:B------:R-:W-:Y:S02]  /*2120*/  ULOP3.LUT UR7, UR7, UR45, URZ, 0xfc, !UPT ;  /* 0x0000002d07077292 */ /* 0x000fe4000f8efcff */
[----:B------:R-:W-:Y:S02]  /*2130*/  ULEA UR32, UR32, UR22, 0x2 ;  /* 0x0000001620207291 */ /* 0x000fe4000f8e10ff */
[----:B------:R-:W-:-:S02]  /*2140*/  UIADD3 UR14, UP0, UPT, UR54, 0x180, URZ ;  /* 0x00000180360e7890 */ /* 0x000fc4000ff1e0ff */
[----:B------:R-:W-:Y:S02]  /*2150*/  UIADD3 UR58, UPT, UPT, UR42, -0x40, URZ ;  /* 0xffffffc02a3a7890 */ /* 0x000fe4000fffe0ff */
[----:B------:R-:W-:Y:S02]  /*2160*/  ULOP3.LUT UR57, UR6, 0xfefffff8, URZ, 0xc0, !UPT ;  /* 0xfefffff806397892 */ /* 0x000fe4000f8ec0ff */
[----:B------:R-:W-:Y:S02]  /*2170*/  UIADD3.X UR5, UPT, UPT, URZ, UR55, URZ, UP1, !UPT ;  /* 0x00000037ff057290 */ /* 0x000fe40008ffe4ff */
[----:B------:R-:W-:Y:S02]  /*2180*/  ULEA UR7, UR7, UR22, 0x2 ;  /* 0x0000001607077291 */ /* 0x000fe4000f8e10ff */
[----:B------:R-:W-:Y:S02]  /*2190*/  UIADD3 UR56, UPT, UPT, UR32, 0x8400, URZ ;  /* 0x0000840020387890 */ /* 0x000fe4000fffe0ff */
[----:B------:R-:W-:-:S02]  /*21a0*/  UPRMT UR17, URZ, 0x5410, UR31 ;  /* 0x00005410ff117896 */ /* 0x000fc4000800001f */
[----:B------:R-:W-:Y:S02]  /*21b0*/  UIADD3 UR50, UPT, UPT, UR42, -0x20, URZ ;  /* 0xffffffe02a327890 */ /* 0x000fe4000fffe0ff */
[----:B------:R-:W-:Y:S02]  /*21c0*/  UIADD3 UR48, UPT, UPT, UR32, 0xa400, URZ ;  /* 0x0000a40020307890 */ /* 0x000fe4000fffe0ff */
[----:B------:R-:W-:Y:S02]  /*21d0*/  UIADD3 UR40, UPT, UPT, UR32, 0xc400, URZ ;  /* 0x0000c40020287890 */ /* 0x000fe4000fffe0ff */
[----:B------:R-:W-:Y:S02]  /*21e0*/  UIADD3 UR34, UPT, UPT, UR42, 0x20, URZ ;  /* 0x000000202a227890 */ /* 0x000fe4000fffe0ff */
[----:B------:R-:W-:Y:S02]  /*21f0*/  UIADD3 UR32, UPT, UPT, UR32, 0xe400, URZ ;  /* 0x0000e40020207890 */ /* 0x000fe4000fffe0ff */
[----:B------:R-:W-:-:S02]  /*2200*/  UIADD3.X UR15, UPT, UPT, URZ, UR55, URZ, UP0, !UPT ;  /* 0x00000037ff0f7290 */ /* 0x000fc400087fe4ff */
[----:B------:R-:W-:Y:S02]  /*2210*/  UPRMT UR21, URZ, 0x5410, UR30 ;  /* 0x00005410ff157896 */ /* 0x000fe4000800001e */
[----:B------:R-:W-:Y:S02]  /*2220*/  UIADD3 UR24, UPT, UPT, UR7, 0x20400, URZ ;  /* 0x0002040007187890 */ /* 0x000fe4000fffe0ff */
[----:B------:R-:W-:Y:S01]  /*2230*/  UIADD3 UR8, UPT, UPT, UR7, 0x22400, URZ ;  /* 0x0002240007087890 */ /* 0x000fe2000fffe0ff */
[----:B------:R-:W-:Y:S01]  /*2240*/  UMOV UR46, 0x0 ;  /* 0x00000000002e7882 */ /* 0x000fe20000000000 */
[----:B------:R-:W-:Y:S01]  /*2250*/  UMOV UR47, 0x10000000 ;  /* 0x10000000002f7882 */ /* 0x000fe20000000000 */
[----:B------:R-:W-:Y:S01]  /*2260*/  UMOV UR51, UR59 ;  /* 0x0000003b00337c82 */ /* 0x000fe20008000000 */
[----:B------:R-:W-:Y:S01]  /*2270*/  UMOV UR52, UR60 ;  /* 0x0000003c00347c82 */ /* 0x000fe20008000000 */
[----:B------:R-:W-:Y:S01]  /*2280*/  UMOV UR49, UR57 ;  /* 0x0000003900317c82 */ /* 0x000fe20008000000 */
[----:B------:R-:W-:Y:S01]  /*2290*/  UMOV UR43, UR59 ;  /* 0x0000003b002b7c82 */ /* 0x000fe20008000000 */
[----:B------:R-:W-:Y:S01]  /*22a0*/  UMOV UR44, UR60 ;  /* 0x0000003c002c7c82 */ /* 0x000fe20008000000 */
[----:B------:R-:W-:Y:S01]  /*22b0*/  UMOV UR41, UR57 ;  /* 0x0000003900297c82 */ /* 0x000fe20008000000 */
[----:B------:R-:W-:Y:S01]  /*22c0*/  UTMALDG.3D.MULTICAST.2CTA [UR56], [UR4], UR17, desc[UR46] ;  /* 0x00002e38040073b4 */ /* 0x000fe20008211811 */
[----:B------:R-:W-:Y:S01]  /*22d0*/  UMOV UR35, UR59 ;  /* 0x0000003b00237c82 */ /* 0x000fe20008000000 */
        /* <DEDUP_REMOVED lines=10> */
[----:B------:R-:W-:Y:S01]  /*2380*/  UIADD3 UR16, UPT, UPT, UR7, 0x24400, URZ ;  /* 0x0002440007107890 */ /* 0x000fe2000fffe0ff */
[----:B------:R-:W-:Y:S01]  /*2390*/  UMOV UR18, UR42 ;  /* 0x0000002a00127c82 */ /* 0x000fe20008000000 */
[----:B------:R-:W-:Y:S01]  /*23a0*/  UMOV UR19, UR27 ;  /* 0x0000001b00137c82 */ /* 0x000fe20008000000 */
[----:B------:R-:W-:Y:S01]  /*23b0*/  UTMALDG.3D.MULTICAST.2CTA [UR40], [UR4], UR17, desc[UR46] ;  /* 0x00002e28040073b4 */ /* 0x000fe20008211811 */
[----:B------:R-:W-:Y:S01]  /*23c0*/  UMOV UR20, UR60 ;  /* 0x0000003c00147c82 */ /* 0x000fe20008000000 */
[----:B------:R4:W-:Y:S01]  /*23d0*/  UTMALDG.3D.MULTICAST.2CTA [UR32], [UR4], UR17, desc[UR46] ;  /* 0x00002e20040073b4 */ /* 0x0009e20008211811 */
[----:B------:R-:W-:Y:S01]  /*23e0*/  UTMALDG.3D.MULTICAST.2CTA [UR24], [UR14], UR21, desc[UR46] ;  /* 0x00002e180e0073b4 */ /* 0x000fe20008211815 */
[----:B------:R2:W-:Y:S01]  /*23f0*/  UTMALDG.3D.MULTICAST.2CTA [UR8], [UR14], UR21, desc[UR46] ;  /* 0x00002e080e0073b4 */ /* 0x0005e20008211815 */
[----:B----4-:R-:W-:-:S02]  /*2400*/  UMOV UR17, UR57 ;  /* 0x0000003900117c82 */ /* 0x010fc40008000000 */
[----:B------:R4:W-:Y:S01]  /*2410*/  UTMALDG.3D.MULTICAST.2CTA [UR16], [UR14], UR21, desc[UR46] ;  /* 0x00002e100e0073b4 */ /* 0x0009e20008211815 */
[----:B--2---:R-:W-:Y:S01]  /*2420*/  UIADD3 UR8, UPT, UPT, UR7, 0x26400, URZ ;  /* 0x0002640007087890 */ /* 0x004fe2000fffe0ff */
[----:B------:R-:W-:-:S08]  /*2430*/  UMOV UR10, UR34 ;  /* 0x00000022000a7c82 */ /* 0x000fd00008000000 */
[----:B------:R4:W-:Y:S02]  /*2440*/  UTMALDG.3D.MULTICAST.2CTA [UR8], [UR14], UR21, desc[UR46] ;  /* 0x00002e080e0073b4 */ /* 0x0009e40008211815 */
[----:B----4-:R-:W-:Y:S01]  /*2450*/  NOP ;  /* 0x0000000000007918 */ /* 0x010fe20000000000 */
.L_x_32:
[----:B------:R-:W-:Y:S05]  /*2460*/  BSYNC.RECONVERGENT B0 ;  /* 0x0000000000007941 */ /* 0x000fea0003800200 */
.L_x_31:
[----:B------:R-:W-:Y:S01]  /*2470*/  UIADD3 UR42, UPT, UPT, UR42, 0x80, URZ ;  /* 0x000000802a2a7890 */ /* 0x000fe2000fffe0ff */
[----:B------:R-:W-:Y:S01]  /*2480*/  UMOV UR13, UR29 ;  /* 0x0000001d000d7c82 */ /* 0x000fe20008000000 */
[----:B------:R-:W-:Y:S01]  /*2490*/  UMOV UR21, UR61 ;  /* 0x0000003d00157c82 */ /* 0x000fe20008000000 */
[----:B------:R-:W-:Y:S09]  /*24a0*/  BRA.U UP2, `(.L_x_33) ;  /* 0xfffffff902a07547 */ /* 0x000ff2000b83ffff */
.L_x_25:
[----:B------:R-:W-:Y:S01]  /*24b0*/  ULEA UR4, UR29, UR22, 0x3 ;  /* 0x000000161d047291 */ /* 0x000fe2000f8e18ff */
[----:B-1----:R-:W-:Y:S01]  /*24c0*/  SHF.L.U32 R0, R12, 0x1f, RZ ;  /* 0x0000001f0c007819 */ /* 0x002fe200000006ff */
[----:B------:R-:W-:Y:S01]  /*24d0*/  @!P2 SYNCS.ARRIVE.TRANS64.A1T0 RZ, [UR22+0x78], RZ ;  /* 0x000078ffffffa9a7 */ /* 0x000fe20008100016 */
[----:B------:R-:W-:-:S06]  /*24e0*/  UISETP.GT.AND UP0, UPT, UR67, UR66, UPT ;  /* 0x000000424300728c */ /* 0x000fcc000bf04270 */
[----:B--23--:R1:W2:Y:S03]  /*24f0*/  SYNCS.PHASECHK.TRANS64.TRYWAIT P1, [UR4+0x18], R0 ;  /* 0x00001800ff0075a7 */ /* 0x00c2a60008021104 */
[----:B------:R-:W-:Y:S05]  /*2500*/  BRA.U !UP0, `(.L_x_34) ;  /* 0x0000000508647547 */ /* 0x000fea000b800000 */
[----:B------:R-:W-:Y:S01]  /*2510*/  UIADD3 UR37, UPT, UPT, UR70, UR21, URZ ;  /* 0x0000001546257290 */ /* 0x000fe2000fffe0ff */
[----:B------:R-:W-:-:S11]  /*2520*/  UMOV UR13, UR29 ;  /* 0x0000001d000d7c82 */ /* 0x000fd60008000000 */
.L_x_42:
[----:B------:R-:W-:Y:S01]  /*2530*/  ULEA UR6, UR13, UR22, 0x3 ;  /* 0x000000160d067291 */ /* 0x000fe2000f8e18ff */
[----:B--2---:R-:W-:Y:S01]  /*2540*/  @P4 MOV R2, 0x20000 ;  /* 0x0002000000024802 */ /* 0x004fe20000000f00 */
[----:B--23--:R-:W-:Y:S10]  /*2550*/  @P1 BRA `(.L_x_35) ;  /* 0x00000000000c1947 */ /* 0x00cff40003800000 */
[----:B------:R-:W-:-:S04]  /*2560*/  SHF.L.U32 R3, R12, 0x1f, RZ ;  /* 0x0000001f0c037819 */ /* 0x000fc800000006ff */
[----:B------:R-:W2:Y:S02]  /*2570*/  SYNCS.PHASECHK.TRANS64.TRYWAIT P0, [UR6+0x18], R3 ;  /* 0x00001803ff0075a7 */ /* 0x000ea40008001106 */
[----:B--2---:R-:W-:Y:S05]  /*2580*/  @!P0 BRA `(.L_x_36) ;  /* 0x0000007000b88947 */ /* 0x004fea0003800000 */
.L_x_35:
[----:B------:R2:W-:Y:S01]  /*2590*/  @P4 SYNCS.ARRIVE.TRANS64 RZ, [UR6], R2 ;  /* 0x00000002ffff49a7 */ /* 0x0005e20008000006 */
[----:B------:R-:W-:-:S04]  /*25a0*/  ULOP3.LUT UR4, UR38, 0x2, URZ, 0xfc, !UPT ;  /* 0x0000000226047892 */ /* 0x000fc8000f8efcff */
[----:B------:R-:W-:-:S09]  /*25b0*/  UISETP.NE.AND UP0, UPT, UR4, 0x2, UPT ;  /* 0x000000020400788c */ /* 0x000fd2000bf05270 */
[----:B------:R-:W-:Y:S05]  /*25c0*/  BRA.U UP0, `(.L_x_37) ;  /* 0x0000000100047547 */ /* 0x000fea000b800000 */
[----:B------:R-:W-:Y:S05]  /*25d0*/  BPT.TRAP 0x1 ;  /* 0x000000040000795c */ /* 0x000fea0000300000 */
.L_x_37:
[----:B------:R-:W-:Y:S04]  /*25e0*/  BSSY.RECONVERGENT B0, `(.L_x_38) ;  /* 0x0000003000007945 */ /* 0x000fe80003800200 */
[----:B------:R-:W-:Y:S05]  /*25f0*/  @!P3 BRA `(.L_x_39) ;  /* 0x000000000004b947 */ /* 0x000fea0003800000 */
[----:B------:R-:W-:Y:S05]  /*2600*/  BPT.TRAP 0x1 ;  /* 0x000000040000795c */ /* 0x000fea0000300000 */
.L_x_39:
[----:B------:R-:W-:Y:S05]  /*2610*/  BSYNC.RECONVERGENT B0 ;  /* 0x0000000000007941 */ /* 0x000fea0003800200 */
.L_x_38:
        /* <DEDUP_REMOVED lines=16> */
[----:B------:R-:W-:-:S02]  /*2720*/  USHF.L.U32 UR58, UR21, 0x7, URZ ;  /* 0x00000007153a7899 */ /* 0x000fc400080006ff */
[----:B------:R-:W-:Y:S02]  /*2730*/  UIADD3 UR14, UP0, UPT, UR54, 0x180, URZ ;  /* 0x00000180360e7890 */ /* 0x000fe4000ff1e0ff */
[----:B------:R-:W-:Y:S02]  /*2740*/  ULOP3.LUT UR57, UR6, 0xfefffff8, URZ, 0xc0, !UPT ;  /* 0xfefffff806397892 */ /* 0x000fe4000f8ec0ff */
[----:B------:R-:W-:Y:S02]  /*2750*/  UIADD3.X UR5, UPT, UPT, URZ, UR55, URZ, UP1, !UPT ;  /* 0x00000037ff057290 */ /* 0x000fe40008ffe4ff */
[----:B------:R-:W-:Y:S02]  /*2760*/  ULEA UR7, UR7, UR22, 0x2 ;  /* 0x0000001607077291 */ /* 0x000fe4000f8e10ff */
[----:B------:R-:W-:Y:S02]  /*2770*/  UIADD3 UR56, UPT, UPT, UR32, 0x8400, URZ ;  /* 0x0000840020387890 */ /* 0x000fe4000fffe0ff */
[----:B------:R-:W-:-:S02]  /*2780*/  UPRMT UR16, URZ, 0x5410, UR31 ;  /* 0x00005410ff107896 */ /* 0x000fc4000800001f */
[----:B------:R-:W-:Y:S02]  /*2790*/  UIADD3 UR50, UPT, UPT, UR58, 0x20, URZ ;  /* 0x000000203a327890 */ /* 0x000fe4000fffe0ff */
[----:B------:R-:W-:Y:S02]  /*27a0*/  UIADD3 UR48, UPT, UPT, UR32, 0xa400, URZ ;  /* 0x0000a40020307890 */ /* 0x000fe4000fffe0ff */
[----:B------:R-:W-:Y:S02]  /*27b0*/  UIADD3 UR42, UPT, UPT, UR58, 0x40, URZ ;  /* 0x000000403a2a7890 */ /* 0x000fe4000fffe0ff */
[----:B------:R-:W-:Y:S02]  /*27c0*/  UIADD3 UR40, UPT, UPT, UR32, 0xc400, URZ ;  /* 0x0000c40020287890 */ /* 0x000fe4000fffe0ff */
[----:B------:R-:W-:Y:S02]  /*27d0*/  UIADD3 UR34, UPT, UPT, UR58, 0x60, URZ ;  /* 0x000000603a227890 */ /* 0x000fe4000fffe0ff */
[----:B------:R-:W-:-:S02]  /*27e0*/  UIADD3 UR32, UPT, UPT, UR32, 0xe400, URZ ;  /* 0x0000e40020207890 */ /* 0x000fc4000fffe0ff */
[----:B------:R-:W-:Y:S02]  /*27f0*/  UIADD3.X UR15, UPT, UPT, URZ, UR55, URZ, UP0, !UPT ;  /* 0x00000037ff0f7290 */ /* 0x000fe400087fe4ff */
        /* <DEDUP_REMOVED lines=28> */
[----:B------:R4:W-:Y:S01]  /*29c0*/  UTMALDG.3D.MULTICAST.2CTA [UR32], [UR4], UR16, desc[UR46] ;  /* 0x00002e20040073b4 */ /* 0x0009e20008211810 */
[----:B------:R-:W-:Y:S01]  /*29d0*/  UTMALDG.3D.MULTICAST.2CTA [UR24], [UR14], UR23, desc[UR46] ;  /* 0x00002e180e0073b4 */ /* 0x000fe20008211817 */
[----:B------:R2:W-:Y:S01]  /*29e0*/  UTMALDG.3D.MULTICAST.2CTA [UR8], [UR14], UR23, desc[UR46] ;  /* 0x00002e080e0073b4 */ /* 0x0005e20008211817 */
[----:B----4-:R-:W-:-:S09]  /*29f0*/  UIADD3 UR16, UPT, UPT, UR7, 0x24400, URZ ;  /* 0x0002440007107890 */ /* 0x010fd2000fffe0ff */
[----:B------:R4:W-:Y:S01]  /*2a00*/  UTMALDG.3D.MULTICAST.2CTA [UR16], [UR14], UR23, desc[UR46] ;  /* 0x00002e100e0073b4 */ /* 0x0009e20008211817 */
[----:B--2---:R-:W-:Y:S01]  /*2a10*/  UIADD3 UR8, UPT, UPT, UR7, 0x26400, URZ ;  /* 0x0002640007087890 */ /* 0x004fe2000fffe0ff */
[----:B------:R-:W-:-:S08]  /*2a20*/  UMOV UR10, UR34 ;  /* 0x00000022000a7c82 */ /* 0x000fd00008000000 */
[----:B------:R4:W-:Y:S02]  /*2a30*/  UTMALDG.3D.MULTICAST.2CTA [UR8], [UR14], UR23, desc[UR46] ;  /* 0x00002e080e0073b4 */ /* 0x0009e40008211817 */
[----:B----4-:R-:W-:Y:S01]  /*2a40*/  NOP ;  /* 0x0000000000007918 */ /* 0x010fe20000000000 */
.L_x_41:
[----:B------:R-:W-:Y:S05]  /*2a50*/  BSYNC.RECONVERGENT B0 ;  /* 0x0000000000007941 */ /* 0x000fea0003800200 */
.L_x_40:
[----:B------:R-:W-:Y:S01]  /*2a60*/  UIADD3 UR21, UPT, UPT, UR21, 0x1, URZ ;  /* 0x0000000115157890 */ /* 0x000fe2000fffe0ff */
[----:B------:R-:W-:-:S03]  /*2a70*/  UMOV UR13, UR29 ;  /* 0x0000001d000d7c82 */ /* 0x000fc60008000000 */
[----:B------:R-:W-:-:S09]  /*2a80*/  UISETP.NE.AND UP0, UPT, UR21, UR37, UPT ;  /* 0x000000251500728c */ /* 0x000fd2000bf05270 */
[----:B------:R-:W-:Y:S05]  /*2a90*/  BRA.U UP0, `(.L_x_42) ;  /* 0xfffffff900a47547 */ /* 0x000fea000b83ffff */
.L_x_34:
[C---:B------:R-:W-:Y:S01]  /*2aa0*/  LEA R3, R11.reuse, UR22, 0x3 ;  /* 0x000000160b037c11 */ /* 0x040fe2000f8e18ff */
[----:B------:R-:W-:Y:S01]  /*2ab0*/  NOP ;  /* 0x0000000000007918 */ /* 0x000fe20000000000 */
[----:B-1----:R-:W-:Y:S02]  /*2ac0*/  SHF.L.U32 R0, R10, 0x1f, RZ ;  /* 0x0000001f0a007819 */ /* 0x002fe400000006ff */
[----:B------:R-:W-:Y:S02]  /*2ad0*/  LEA R4, R11, UR22, 0x4 ;  /* 0x000000160b047c11 */ /* 0x000fe4000f8e20ff */
[----:B------:R-:W1:Y:S02]  /*2ae0*/  SYNCS.PHASECHK.TRANS64.TRYWAIT P0, [R3+URZ+0x80], R0 ;  /* 0x00008000030075a7 */ /* 0x000e6400080011ff */
[----:B-1----:R-:W-:Y:S05]  /*2af0*/  @!P0 BRA `(.L_x_43) ;  /* 0x0000006c00748947 */ /* 0x002fea0003800000 */
.L_x_155:
[----:B------:R-:W4:Y:S01]  /*2b00*/  LDS.128 R4, [R4+0x110] ;  /* 0x0001100004047984 */ /* 0x000f220000000c00 */
[----:B------:R-:W-:Y:S01]  /*2b10*/  UISETP.GE.AND UP0, UPT, UR39, 0x1, UPT ;  /* 0x000000012700788c */ /* 0x000fe2000bf06270 */
[----:B------:R-:W-:Y:S01]  /*2b20*/  @!PT LDS RZ, [RZ] ;  /* 0x00000000fffff984 */ /* 0x000fe20000000800 */
[----:B------:R-:W-:Y:S01]  /*2b30*/  @!PT LDS RZ, [RZ] ;  /* 0x00000000fffff984 */ /* 0x000fe20000000800 */
[----:B------:R-:W-:Y:S01]  /*2b40*/  @!PT LDS RZ, [RZ] ;  /* 0x00000000fffff984 */ /* 0x000fe20000000800 */
[----:B------:R-:W-:Y:S01]  /*2b50*/  @!PT LDS RZ, [RZ] ;  /* 0x00000000fffff984 */ /* 0x000fe20000000800 */
[----:B------:R1:W-:Y:S06]  /*2b60*/  MEMBAR.ALL.CTA ;  /* 0x0000000000007992 */ /* 0x0003ec0000008000 */
[----:B-1----:R-:W1:Y:S01]  /*2b70*/  FENCE.VIEW.ASYNC.S ;  /* 0x00000000000073c6 */ /* 0x002e620000000000 */
[----:B----4-:R-:W-:-:S13]  /*2b80*/  LOP3.LUT P0, RZ, R6, 0x1, RZ, 0xc0, !PT ;  /* 0x0000000106ff7812 */ /* 0x010fda000780c0ff */
[----:B-1----:R-:W-:Y:S01]  /*2b90*/  VOTEU.ANY UP1, P0 ;  /* 0x0000000000ff7886 */ /* 0x002fe20000020100 */
[----:B------:R-:W-:-:S13]  /*2ba0*/  PLOP3.LUT P0, PT, PT, PT, UP1, 0x80, 0x8 ;  /* 0x000000000008781c */ /* 0x000fda0003f0f018 */
[----:B------:R-:W-:Y:S02]  /*2bb0*/  @P0 LOP3.LUT R0, R5, 0xffff, RZ, 0xc0, !PT ;  /* 0x0000ffff05000812 */ /* 0x000fe400078ec0ff */
[----:B--2---:R-:W-:Y:S02]  /*2bc0*/  @P0 MOV R2, R4 ;  /* 0x0000000400020202 */ /* 0x004fe40000000f00 */
[----:B------:R-:W-:Y:S01]  /*2bd0*/  @P0 R2UR UR5, R0 ;  /* 0x00000000000502ca */ /* 0x000fe200000e0000 */
[----:B------:R-:W-:Y:S01]  /*2be0*/  VIADD R0, R3, 0x90 ;  /* 0x0000009003007836 */ /* 0x000fe20000000000 */
[----:B------:R-:W-:Y:S02]  /*2bf0*/  @P0 SHF.R.U32.HI R4, RZ, 0x10, R5 ;  /* 0x00000010ff040819 */ /* 0x000fe40000011605 */
[----:B------:R-:W-:Y:S02]  /*2c00*/  @P0 R2UR UR6, R2 ;  /* 0x00000000020602ca */ /* 0x000fe400000e0000 */
[----:B------:R-:W-:-:S02]  /*2c10*/  PRMT R0, RZ, 0x654, R0 ;  /* 0x00000654ff007816 */ /* 0x000fc40000000000 */
[----:B------:R-:W-:Y:S02]  /*2c20*/  @P0 R2UR UR4, R4 ;  /* 0x00000000040402ca */ /* 0x000fe400000e0000 */
[----:B------:R1:W-:Y:S03]  /*2c30*/  SYNCS.ARRIVE.TRANS64.RED.A1T0 RZ, [R0+URZ], RZ ;  /* 0x000000ff00ff79a7 */ /* 0x0003e600081004ff */
[----:B------:R-:W-:-:S04]  /*2c40*/  @UP1 UMOV UR62, UR5 ;  /* 0x00000005003e1c82 */ /* 0x000fc80008000000 */
[----:B------:R-:W-:-:S04]  /*2c50*/  @UP1 UMOV UR63, UR6 ;  /* 0x00000006003f1c82 */ /* 0x000fc80008000000 */
[----:B------:R-:W-:Y:S01]  /*2c60*/  @UP1 UMOV UR60, UR4 ;  /* 0x00000004003c1c82 */ /* 0x000fe20008000000 */
[----:B------:R-:W-:Y:S05]  /*2c70*/  BRA.U !UP0, `(.L_x_44) ;  /* 0x0000000108d47547 */ /* 0x000fea000b800000 */
[----:B------:R-:W2:Y:S01]  /*2c80*/  LDCU.128 UR12, c[0x0][0xb10] ;  /* 0x00016200ff0c77ac */ /* 0x000ea20008000c00 */
[----:B------:R-:W4:Y:S01]  /*2c90*/  LDCU UR21, c[0x0][0xb20] ;  /* 0x00016400ff1577ac */ /* 0x000f220008000800 */
[----:B------:R-:W3:Y:S01]  /*2ca0*/  LDCU UR20, c[0x0][0xb0c] ;  /* 0x00016180ff1477ac */ /* 0x000ee20008000800 */
[----:B------:R-:W1:Y:S01]  /*2cb0*/  LDCU.64 UR8, c[0x0][0xb28] ;  /* 0x00016500ff0877ac */ /* 0x000e620008000a00 */
[----:B------:R-:W-:Y:S02]  /*2cc0*/  UISETP.NE.AND UP3, UPT, UR39, 0x1, UPT ;  /* 0x000000012700788c */ /* 0x000fe4000bf65270 */
[----:B--2---:R-:W-:Y:S02]  /*2cd0*/  UIMAD.WIDE.U32 UR6, UR64, UR15, URZ ;  /* 0x0000000f400672a5 */ /* 0x004fe4000f8e00ff */
[----:B------:R-:W-:Y:S02]  /*2ce0*/  UIMAD.WIDE.U32 UR4, UR65, UR12, URZ ;  /* 0x0000000c410472a5 */ /* 0x000fe4000f8e00ff */
[----:B------:R-:W-:-:S02]  /*2cf0*/  UISETP.NE.AND UP0, UPT, UR14, 0x1, UPT ;  /* 0x000000010e00788c */ /* 0x000fc4000bf05270 */
[----:B------:R-:W-:Y:S01]  /*2d00*/  UIMAD.WIDE.U32 UR18, UR62, UR15, URZ ;  /* 0x0000000f3e1272a5 */ /* 0x000fe2000f8e00ff */
[----:B------:R-:W-:Y:S02]  /*2d10*/  UMOV UR6, UR7 ;  /* 0x0000000700067c82 */ /* 0x000fe40008000000 */
[----:B------:R-:W-:Y:S01]  /*2d20*/  UMOV UR4, UR5 ;  /* 0x0000000500047c82 */ /* 0x000fe20008000000 */
[----:B----4-:R-:W-:Y:S02]  /*2d30*/  USHF.R.U32.HI UR6, URZ, UR21, UR6 ;  /* 0x00000015ff067299 */ /* 0x010fe40008011606 */
[----:B---3--:R-:W-:Y:S02]  /*2d40*/  UISETP.NE.AND UP2, UPT, UR20, 0x1, UPT ;  /* 0x000000011400788c */ /* 0x008fe4000bf45270 */
[----:B------:R-:W-:Y:S02]  /*2d50*/  USHF.R.U32.HI UR4, URZ, UR13, UR4 ;  /* 0x0000000dff047299 */ /* 0x000fe40008011604 */
[----:B------:R-:W-:-:S02]  /*2d60*/  USEL UR5, UR64, UR6, !UP0 ;  /* 0x0000000640057287 */ /* 0x000fc4000c000000 */
[----:B------:R-:W-:Y:S02]  /*2d70*/  USEL UR6, UR65, UR4, !UP2 ;  /* 0x0000000441067287 */ /* 0x000fe4000d000000 */
[----:B-1----:R-:W-:Y:S01]  /*2d80*/  UIMAD.WIDE.U32 UR10, UR5, UR8, URZ ;  /* 0x00000008050a72a5 */ /* 0x002fe2000f8e00ff */
[----:B------:R-:W-:Y:S01]  /*2d90*/  UMOV UR4, UR19 ;  /* 0x0000001300047c82 */ /* 0x000fe20008000000 */
[----:B------:R-:W-:Y:S02]  /*2da0*/  UIMAD.WIDE.U32 UR16, UR63, UR12, URZ ;  /* 0x0000000c3f1072a5 */ /* 0x000fe4000f8e00ff */
[----:B------:R-:W-:-:S03]  /*2db0*/  UIMAD.WIDE.U32 UR18, UR6, UR8, URZ ;  /* 0x00000008061272a5 */ /* 0x000fc6000f8e00ff */
[----:B------:R-:W-:Y:S01]  /*2dc0*/  UMOV UR10, UR11 ;  /* 0x0000000b000a7c82 */ /* 0x000fe20008000000 */
[----:B------:R-:W-:Y:S02]  /*2dd0*/  USHF.R.U32.HI UR4, URZ, UR21, UR4 ;  /* 0x00000015ff047299 */ /* 0x000fe40008011604 */
[----:B------:R-:W-:Y:S01]  /*2de0*/  @UP3 USHF.R.U32.HI UR5, URZ, UR9, UR10 ;  /* 0x00000009ff053299 */ /* 0x000fe2000801160a */
[----:B------:R-:W-:Y:S01]  /*2df0*/  UMOV UR16, UR17 ;  /* 0x0000001100107c82 */ /* 0x000fe20008000000 */
[----:B------:R-:W-:Y:S01]  /*2e00*/  UMOV UR18, UR19 ;  /* 0x0000001300127c82 */ /* 0x000fe20008000000 */
[----:B------:R-:W-:Y:S02]  /*2e10*/  USHF.R.U32.HI UR13, URZ, UR13, UR16 ;  /* 0x0000000dff0d7299 */ /* 0x000fe40008011610 */
[----:B------:R-:W-:Y:S02]  /*2e20*/  USEL UR4, UR62, UR4, !UP0 ;  /* 0x000000043e047287 */ /* 0x000fe4000c000000 */
[----:B------:R-:W-:-:S02]  /*2e30*/  @UP3 USHF.R.U32.HI UR6, URZ, UR9, UR18 ;  /* 0x00000009ff063299 */ /* 0x000fc40008011612 */
[----:B------:R-:W-:Y:S02]  /*2e40*/  UIMAD UR7, UR39, UR5, URZ ;  /* 0x00000005270772a4 */ /* 0x000fe4000f8e02ff */
[----:B------:R-:W-:Y:S02]  /*2e50*/  USEL UR5, UR63, UR13, !UP2 ;  /* 0x0000000d3f057287 */ /* 0x000fe4000d000000 */
[----:B------:R-:W-:Y:S02]  /*2e60*/  UIMAD UR10, UR39, UR6, URZ ;  /* 0x00000006270a72a4 */ /* 0x000fe4000f8e02ff */
[----:B------:R-:W-:Y:S02]  /*2e70*/  UISETP.GE.AND UP0, UPT, UR4, UR7, UPT ;  /* 0x000000070400728c */ /* 0x000fe4000bf06270 */
[----:B------:R-:W-:Y:S02]  /*2e80*/  UIMAD.WIDE.U32 UR12, UR4, UR8, URZ ;  /* 0x00000008040c72a5 */ /* 0x000fe4000f8e00ff */
[----:B------:R-:W-:-:S02]  /*2e90*/  UISETP.GE.OR UP0, UPT, UR5, UR10, UP0 ;  /* 0x0000000a0500728c */ /* 0x000fc40008706670 */
        /* <DEDUP_REMOVED lines=19> */
.L_x_44:
[----:B------:R-:W2:Y:S02]  /*2fd0*/  LDCU UR4, c[0x0][0xb30] ;  /* 0x00016600ff0477ac */ /* 0x000ea40008000800 */
[----:B--2---:R-:W-:-:S09]  /*2fe0*/  UISETP.NE.AND UP0, UPT, UR4, 0x1, UPT ;  /* 0x000000010400788c */ /* 0x004fd2000bf05270 */
[----:B------:R-:W-:Y:S05]  /*2ff0*/  BRA.U UP0, `(.L_x_45) ;  /* 0x0000000100447547 */ /* 0x000fea000b800000 */
[----:B------:R-:W2:Y:S01]  /*3000*/  LDCU.128 UR8, c[0x0][0xb10] ;  /* 0x00016200ff0877ac */ /* 0x000ea20008000c00 */
[----:B------:R-:W4:Y:S01]  /*3010*/  LDCU UR12, c[0x0][0xb0c] ;  /* 0x00016180ff0c77ac */ /* 0x000f220008000800 */
[----:B------:R-:W1:Y:S01]  /*3020*/  LDCU UR13, c[0x0][0xb20] ;  /* 0x00016400ff0d77ac */ /* 0x000e620008000800 */
[----:B--2---:R-:W-:Y:S02]  /*3030*/  UIMAD.WIDE.U32 UR6, UR63, UR8, URZ ;  /* 0x000000083f0672a5 */ /* 0x004fe4000f8e00ff */
[----:B------:R-:W-:Y:S02]  /*3040*/  UIMAD.WIDE.U32 UR4, UR62, UR11, URZ ;  /* 0x0000000b3e0472a5 */ /* 0x000fe4000f8e00ff */
[----:B----4-:R-:W-:Y:S02]  /*3050*/  UISETP.NE.AND UP2, UPT, UR12, 0x1, UPT ;  /* 0x000000010c00788c */ /* 0x010fe4000bf45270 */
[----:B------:R-:W-:Y:S01]  /*3060*/  UISETP.NE.AND UP0, UPT, UR10, 0x1, UPT ;  /* 0x000000010a00788c */ /* 0x000fe2000bf05270 */
[----:B------:R-:W-:-:S02]  /*3070*/  UMOV UR6, UR7 ;  /* 0x0000000700067c82 */ /* 0x000fc40008000000 */
[----:B------:R-:W-:Y:S01]  /*3080*/  UMOV UR4, UR5 ;  /* 0x0000000500047c82 */ /* 0x000fe20008000000 */
[----:B------:R-:W-:Y:S02]  /*3090*/  USHF.R.U32.HI UR9, URZ, UR9, UR6 ;  /* 0x00000009ff097299 */ /* 0x000fe40008011606 */
[----:B-1----:R-:W-:Y:S02]  /*30a0*/  USHF.R.U32.HI UR4, URZ, UR13, UR4 ;  /* 0x0000000dff047299 */ /* 0x002fe40008011604 */
[----:B------:R-:W-:Y:S02]  /*30b0*/  USEL UR5, UR63, UR9, !UP2 ;  /* 0x000000093f057287 */ /* 0x000fe4000d000000 */
[----:B------:R-:W-:-:S04]  /*30c0*/  USEL UR4, UR62, UR4, !UP0 ;  /* 0x000000043e047287 */ /* 0x000fc8000c000000 */
[----:B------:R-:W-:Y:S02]  /*30d0*/  UIADD3 UR6, UPT, UPT, UR5, -UR4, URZ ;  /* 0x8000000405067290 */ /* 0x000fe4000fffe0ff */
[----:B------:R-:W-:Y:S02]  /*30e0*/  UIADD3 UR4, UPT, UPT, -UR5, UR4, URZ ;  /* 0x0000000405047290 */ /* 0x000fe4000fffe1ff */
[----:B------:R-:W-:Y:S02]  /*30f0*/  UIMAD UR62, UR6, UR10, UR62 ;  /* 0x0000000a063e72a4 */ /* 0x000fe4000f8e023e */
[----:B------:R-:W-:-:S12]  /*3100*/  UIMAD UR63, UR4, UR12, UR63 ;  /* 0x0000000c043f72a4 */ /* 0x000fd8000f8e023f */
.L_x_45:
[----:B------:R-:W-:Y:S01]  /*3110*/  VIADD R11, R11, 0x1 ;  /* 0x000000010b0b7836 */ /* 0x000fe20000000000 */
[----:B------:R-:W-:Y:S02]  /*3120*/  R2UR UR5, R58 ;  /* 0x000000003a0572ca */ /* 0x000fe400000e0000 */
[----:B------:R-:W-:Y:S02]  /*3130*/  R2UR UR4, R57 ;  /* 0x00000000390472ca */ /* 0x000fe400000e0000 */
[C---:B------:R-:W-:Y:S02]  /*3140*/  ISETP.NE.AND P0, PT, R11.reuse, 0x2, PT ;  /* 0x000000020b00780c */ /* 0x040fe40003f05270 */
[----:B------:R-:W-:Y:S02]  /*3150*/  PLOP3.LUT P2, PT, PT, PT, PT, 0x80, 0x8 ;  /* 0x000000000008781c */ /* 0x000fe40003f4f070 */
[----:B-1----:R-:W-:Y:S02]  /*3160*/  SEL R0, RZ, 0x1, P0 ;  /* 0x00000001ff007807 */ /* 0x002fe40000000000 */
[----:B------:R-:W-:-:S02]  /*3170*/  SEL R11, R11, RZ, P0 ;  /* 0x000000ff0b0b7207 */ /* 0x000fc40000000000 */
[----:B------:R-:W-:Y:S01]  /*3180*/  LOP3.LUT R10, R10, R0, RZ, 0x3c, !PT ;  /* 0x000000000a0a7212 */ /* 0x000fe200078e3cff */
[----:B------:R-:W-:Y:S02]  /*3190*/  UIADD3 UR20, UPT, UPT, UR63, UR5, URZ ;  /* 0x000000053f147290 */ /* 0x000fe4000fffe0ff */
[----:B------:R-:W-:Y:S01]  /*31a0*/  UIADD3 UR27, UPT, UPT, UR62, UR4, URZ ;  /* 0x000000043e1b7290 */ /* 0x000fe2000fffe0ff */
[----:B------:R-:W-:Y:S11]  /*31b0*/  BRA.U UP1, `(.L_x_46) ;  /* 0xffffffe901d07547 */ /* 0x000ff6000b83ffff */
[----:B------:R-:W-:Y:S01]  /*31c0*/  UIADD3 UR22, UPT, UPT, UR22, 0x18, URZ ;  /* 0x0000001816167890 */ /* 0x000fe2000fffe0ff */
[----:B------:R-:W-:-:S03]  /*31d0*/  SHF.L.U32 R2, R12, 0x1f, RZ ;  /* 0x0000001f0c027819 */ /* 0x000fc600000006ff */
[----:B------:R-:W-:-:S09]  /*31e0*/  ULEA UR4, UR29, UR22, 0x3 ;  /* 0x000000161d047291 */ /* 0x000fd2000f8e18ff */
[----:B------:R-:W1:Y:S02]  /*31f0*/  SYNCS.PHASECHK.TRANS64.TRYWAIT P0, [UR4], R2 ;  /* 0x00000002ff0075a7 */ /* 0x000e640008001104 */
[----:B-1----:R-:W-:Y:S05]  /*3200*/  @!P0 BRA `(.L_x_47) ;  /* 0x0000006400c48947 */ /* 0x002fea0003800000 */
.L_x_157:
[----:B------:R-:W-:-:S04]  /*3210*/  UIADD3 UR4, UPT, UPT, UR29, 0x1, URZ ;  /* 0x000000011d047890 */ /* 0x000fc8000fffe0ff */
[----:B------:R-:W-:-:S04]  /*3220*/  UISETP.NE.AND UP0, UPT, UR4, 0x3, UPT ;  /* 0x000000030400788c */ /* 0x000fc8000bf05270 */
[----:B------:R-:W-:Y:S02]  /*3230*/  USEL UR6, URZ, 0x1, UP0 ;  /* 0x00000001ff067887 */ /* 0x000fe40008000000 */
[----:B------:R-:W-:-:S04]  /*3240*/  USEL UR4, UR4, URZ, UP0 ;  /* 0x000000ff04047287 */ /* 0x000fc80008000000 */
[----:B------:R-:W-:Y:S01]  /*3250*/  ULEA UR5, UR4, UR22, 0x3 ;  /* 0x0000001604057291 */ /* 0x000fe2000f8e18ff */
[----:B------:R-:W-:-:S04]  /*3260*/  LOP3.LUT R12, R12, UR6, RZ, 0x3c, !PT ;  /* 0x000000060c0c7c12 */ /* 0x000fc8000f8e3cff */
[----:B-1----:R-:W-:-:S04]  /*3270*/  SHF.L.U32 R2, R12, 0x1f, RZ ;  /* 0x0000001f0c027819 */ /* 0x002fc800000006ff */
[----:B------:R-:W1:Y:S02]  /*3280*/  SYNCS.PHASECHK.TRANS64.TRYWAIT P0, [UR5], R2 ;  /* 0x00000002ff0075a7 */ /* 0x000e640008001105 */
[----:B-1----:R-:W-:Y:S05]  /*3290*/  @!P0 BRA `(.L_x_48) ;  /* 0x0000006400b88947 */ /* 0x002fea0003800000 */
.L_x_159:
[----:B------:R-:W-:-:S04]  /*32a0*/  UIADD3 UR4, UPT, UPT, UR4, 0x1, URZ ;  /* 0x0000000104047890 */ /* 0x000fc8000fffe0ff */
[----:B------:R-:W-:-:S04]  /*32b0*/  UISETP.NE.AND UP0, UPT, UR4, 0x3, UPT ;  /* 0x000000030400788c */ /* 0x000fc8000bf05270 */
[----:B------:R-:W-:Y:S02]  /*32c0*/  USEL UR5, URZ, 0x1, UP0 ;  /* 0x00000001ff057887 */ /* 0x000fe40008000000 */
[----:B------:R-:W-:-:S04]  /*32d0*/  USEL UR4, UR4, URZ, UP0 ;  /* 0x000000ff04047287 */ /* 0x000fc80008000000 */
[----:B------:R-:W-:Y:S01]  /*32e0*/  ULEA UR4, UR4, UR22, 0x3 ;  /* 0x0000001604047291 */ /* 0x000fe2000f8e18ff */
[----:B-1----:R-:W-:-:S04]  /*32f0*/  LOP3.LUT R2, R12, UR5, RZ, 0x3c, !PT ;  /* 0x000000050c027c12 */ /* 0x002fc8000f8e3cff */
[----:B------:R-:W-:Y:S01]  /*3300*/  SHF.L.U32 R2, R2, 0x1f, RZ ;  /* 0x0000001f02027819 */ /* 0x000fe200000006ff */
[----:B------:R-:W-:-:S07]  /*3310*/  IMAD.U32 R0, RZ, RZ, UR4 ;  /* 0x00000004ff007e24 */ /* 0x000fce000f8e00ff */
.L_x_49:
[----:B-1----:R1:W2:Y:S02]  /*3320*/  SYNCS.PHASECHK.TRANS64.TRYWAIT P0, [R0+URZ], R2 ;  /* 0x00000002000075a7 */ /* 0x0022a400080011ff */
[----:B--2---:R-:W-:Y:S05]  /*3330*/  @!P0 NANOSLEEP.SYNCS 0x989680 ;  /* 0x009896800000895d */ /* 0x004fea0003900000 */
[----:B------:R-:W2:Y:S02]  /*3340*/  @!P0 SYNCS.PHASECHK.TRANS64 P0, [R0+URZ], R2 ;  /* 0x00000002000085a7 */ /* 0x000ea400080010ff */
[----:B--2---:R-:W-:Y:S05]  /*3350*/  @P0 EXIT ;  /* 0x000000000000094d */ /* 0x004fea0003800000 */
[----:B------:R-:W-:Y:S05]  /*3360*/  BRA `(.L_x_49) ;  /* 0xfffffffc00ec7947 */ /* 0x000fea000383ffff */
.L_x_22:
[----:B------:R-:W-:-:S13]  /*3370*/  R2UR UR4, R59 ;  /* 0x000000003b0472ca */ /* 0x000fda00000e0000 */
[----:B------:R-:W-:-:S04]  /*3380*/  UISETP.NE.AND UP0, UPT, UR4, URZ, UPT ;  /* 0x000000ff0400728c */ /* 0x000fc8000bf05270 */
[----:B------:R-:W-:-:S09]  /*3390*/  UISETP.NE.OR UP0, UPT, UR22, 0x1, UP0 ;  /* 0x000000011600788c */ /* 0x000fd20008705670 */
[----:B------:R-:W-:Y:S05]  /*33a0*/  BRA.U UP0, `(.L_x_50) ;  /* 0x0000000500507547 */ /* 0x000fea000b800000 */
[----:B------:R-:W-:Y:S01]  /*33b0*/  R2UR UR4, R59 ;  /* 0x000000003b0472ca */ /* 0x000fe200000e0000 */
[----:B------:R-:W-:Y:S01]  /*33c0*/  IMAD.MOV.U32 R12, RZ, RZ, 0x1 ;  /* 0x00000001ff0c7424 */ /* 0x000fe200078e00ff */
[----:B------:R-:W-:Y:S02]  /*33d0*/  ISETP.GE.U32.AND P2, PT, R5, 0x10, PT ;  /* 0x000000100500780c */ /* 0x000fe40003f46070 */
[----:B------:R-:W-:Y:S01]  /*33e0*/  CS2R R6, SRZ ;  /* 0x0000000000067805 */ /* 0x000fe2000001ff00 */
[----:B------:R-:W-:Y:S01]  /*33f0*/  IMAD.MOV.U32 R3, RZ, RZ, RZ ;  /* 0x000000ffff037224 */ /* 0x000fe200078e00ff */
[----:B------:R-:W-:Y:S01]  /*3400*/  UMOV UR6, 0x400 ;  /* 0x0000040000067882 */ /* 0x000fe20000000000 */
[----:B------:R-:W-:Y:S01]  /*3410*/  IMAD.MOV.U32 R4, RZ, RZ, RZ ;  /* 0x000000ffff047224 */ /* 0x000fe200078e00ff */
[----:B------:R-:W-:-:S05]  /*3420*/  UMOV UR5, URZ ;  /* 0x000000ff00057c82 */ /* 0x000fca0008000000 */
[----:B------:R-:W-:-:S12]  /*3430*/  ULEA UR6, UR4, UR6, 0x18 ;  /* 0x0000000604067291 */ /* 0x000fd8000f8ec0ff */
.L_x_54:
[----:B------:R-:W-:Y:S02]  /*3440*/  LEA R0, R3, UR6, 0x3 ;  /* 0x0000000603007c11 */ /* 0x000fe4000f8e18ff */
[----:B------:R-:W-:-:S03]  /*3450*/  SHF.L.U32 R8, R4, 0x1f, RZ ;  /* 0x0000001f04087819 */ /* 0x000fc600000006ff */
[----:B------:R-:W-:Y:S01]  /*3460*/  VIADD R9, R0, 0xf0 ;  /* 0x000000f000097836 */ /* 0x000fe20000000000 */
[----:B------:R-:W1:Y:S02]  /*3470*/  SYNCS.PHASECHK.TRANS64.TRYWAIT P0, [R0+URZ+0xe0], R8 ;  /* 0x0000e008000075a7 */ /* 0x000e6400080011ff */
[----:B-1----:R-:W-:Y:S05]  /*3480*/  @!P0 BRA `(.L_x_51) ;  /* 0x0000006400548947 */ /* 0x002fea0003800000 */
.L_x_160:
[----:B------:R-:W-:Y:S01]  /*3490*/  ULEA UR4, UR5, UR6, 0x3 ;  /* 0x0000000605047291 */ /* 0x000fe2000f8e18ff */
[----:B-1----:R-:W-:Y:S01]  /*34a0*/  PRMT R0, RZ, 0x654, R9 ;  /* 0x00000654ff007816 */ /* 0x002fe20000000009 */
[----:B------:R-:W-:Y:S01]  /*34b0*/  @!P2 IMAD.MOV.U32 R8, RZ, RZ, 0x10 ;  /* 0x00000010ff08a424 */ /* 0x000fe200078e00ff */
[----:B------:R-:W-:Y:S01]  /*34c0*/  SHF.L.U32 R9, R12, 0x1f, RZ ;  /* 0x0000001f0c097819 */ /* 0x000fe200000006ff */
[----:B------:R-:W-:Y:S01]  /*34d0*/  UIADD3 UR7, UPT, UPT, UR4, 0x80, URZ ;  /* 0x0000008004077890 */ /* 0x000fe2000fffe0ff */
[----:B------:R1:W-:Y:S05]  /*34e0*/  SYNCS.ARRIVE.TRANS64.RED.A1T0 RZ, [R0+URZ], RZ ;  /* 0x000000ff00ff79a7 */ /* 0x0003ea00081004ff */
[----:B------:R-:W-:Y:S01]  /*34f0*/  IMAD.U32 R10, RZ, RZ, UR7 ;  /* 0x00000007ff0a7e24 */ /* 0x000fe2000f8e00ff */
[----:B------:R-:W2:Y:S04]  /*3500*/  SYNCS.PHASECHK.TRANS64.TRYWAIT P0, [UR4+0x90], R9 ;  /* 0x00009009ff0075a7 */ /* 0x000ea80008001104 */
[----:B------:R-:W-:Y:S01]  /*3510*/  PRMT R10, R5, 0x654, R10 ;  /* 0x00000654050a7816 */ /* 0x000fe2000000000a */
[----:B-12---:R-:W-:Y:S06]  /*3520*/  @!P0 BRA `(.L_x_52) ;  /* 0x0000006400408947 */ /* 0x006fec0003800000 */
.L_x_162:
[----:B------:R-:W-:Y:S01]  /*3530*/  ULEA UR8, UR5, UR6, 0x4 ;  /* 0x0000000605087291 */ /* 0x000fe2000f8e20ff */
[----:B------:R-:W-:Y:S01]  /*3540*/  SEL R2, R10, R2, !P2 ;  /* 0x000000020a027207 */ /* 0x000fe20005000000 */
[----:B------:R-:W-:Y:S01]  /*3550*/  UIADD3 UR9, UPT, UPT, UR4, 0x80, URZ ;  /* 0x0000008004097890 */ /* 0x000fe2000fffe0ff */
[----:B-1----:R-:W-:Y:S01]  /*3560*/  LEA R0, R7, UR6, 0x3 ;  /* 0x0000000607007c11 */ /* 0x002fe2000f8e18ff */
[----:B------:R-:W-:Y:S01]  /*3570*/  UIADD3 UR8, UPT, UPT, UR8, 0x110, URZ ;  /* 0x0000011008087890 */ /* 0x000fe2000fffe0ff */
[----:B------:R1:W-:Y:S01]  /*3580*/  @!P2 SYNCS.ARRIVE.TRANS64.RED RZ, [R2+URZ], R8 ;  /* 0x0000000802ffa9a7 */ /* 0x0003e200080004ff */
[----:B------:R-:W-:Y:S01]  /*3590*/  UIADD3 UR4, UPT, UPT, UR5, 0x1, URZ ;  /* 0x0000000105047890 */ /* 0x000fe2000fffe0ff */
[----:B------:R-:W-:-:S03]  /*35a0*/  VIADD R3, R3, 0x1 ;  /* 0x0000000103037836 */ /* 0x000fc60000000000 */
[----:B------:R-:W-:Y:S02]  /*35b0*/  UISETP.NE.AND UP0, UPT, UR4, 0x2, UPT ;  /* 0x000000020400788c */ /* 0x000fe4000bf05270 */
[----:B------:R-:W-:Y:S01]  /*35c0*/  ISETP.NE.AND P0, PT, R3, 0x2, PT ;  /* 0x000000020300780c */ /* 0x000fe20003f05270 */
[----:B------:R-:W-:Y:S06]  /*35d0*/  UGETNEXTWORKID.BROADCAST [UR8], [UR9] ;  /* 0x00000000080073ca */ /* 0x000fec0008000100 */
[----:B------:R-:W-:Y:S02]  /*35e0*/  USEL UR7, URZ, 0x1, UP0 ;  /* 0x00000001ff077887 */ /* 0x000fe40008000000 */
[----:B------:R-:W-:-:S04]  /*35f0*/  USEL UR5, UR4, URZ, UP0 ;  /* 0x000000ff04057287 */ /* 0x000fc80008000000 */
[----:B------:R-:W-:Y:S02]  /*3600*/  LOP3.LUT R12, R12, UR7, RZ, 0x3c, !PT ;  /* 0x000000070c0c7c12 */ /* 0x000fe4000f8e3cff */
[----:B-1----:R-:W-:-:S04]  /*3610*/  SHF.L.U32 R8, R6, 0x1f, RZ ;  /* 0x0000001f06087819 */ /* 0x002fc800000006ff */
[----:B------:R-:W1:Y:S02]  /*3620*/  SYNCS.PHASECHK.TRANS64.TRYWAIT P1, [R0+URZ+0x80], R8 ;  /* 0x00008008000075a7 */ /* 0x000e6400080211ff */
[----:B-1----:R-:W-:Y:S05]  /*3630*/  @!P1 BRA `(.L_x_53) ;  /* 0x0000006400149947 */ /* 0x002fea0003800000 */
.L_x_163:
[----:B-1----:R-:W-:Y:S01]  /*3640*/  LEA R8, R7, UR6, 0x4 ;  /* 0x0000000607087c11 */ /* 0x002fe2000f8e20ff */
[----:B------:R-:W-:Y:S01]  /*3650*/  VIADD R0, R0, 0x90 ;  /* 0x0000009000007836 */ /* 0x000fe20000000000 */
[----:B------:R-:W-:Y:S01]  /*3660*/  SEL R3, R3, RZ, P0 ;  /* 0x000000ff03037207 */ /* 0x000fe20000000000 */
[----:B------:R-:W-:-:S03]  /*3670*/  VIADD R7, R7, 0x1 ;  /* 0x0000000107077836 */ /* 0x000fc60000000000 */
[----:B------:R-:W1:Y:S01]  /*3680*/  LDS.128 R8, [R8+0x110] ;  /* 0x0001100008087984 */ /* 0x000e620000000c00 */
[----:B------:R-:W-:Y:S02]  /*3690*/  PRMT R0, RZ, 0x654, R0 ;  /* 0x00000654ff007816 */ /* 0x000fe40000000000 */
[C---:B------:R-:W-:Y:S01]  /*36a0*/  ISETP.NE.AND P1, PT, R7.reuse, 0x2, PT ;  /* 0x000000020700780c */ /* 0x040fe20003f25270 */
[----:B------:R-:W-:Y:S01]  /*36b0*/  @!PT LDS RZ, [RZ] ;  /* 0x00000000fffff984 */ /* 0x000fe20000000800 */
[----:B------:R-:W-:Y:S01]  /*36c0*/  @!PT LDS RZ, [RZ] ;  /* 0x00000000fffff984 */ /* 0x000fe20000000800 */
[----:B------:R-:W-:Y:S01]  /*36d0*/  @!PT LDS RZ, [RZ] ;  /* 0x00000000fffff984 */ /* 0x000fe20000000800 */
[----:B------:R-:W-:Y:S01]  /*36e0*/  @!PT LDS RZ, [RZ] ;  /* 0x00000000fffff984 */ /* 0x000fe20000000800 */
[----:B------:R2:W-:Y:S06]  /*36f0*/  MEMBAR.ALL.CTA ;  /* 0x0000000000007992 */ /* 0x0005ec0000008000 */
[----:B--2---:R-:W2:Y:S01]  /*3700*/  FENCE.VIEW.ASYNC.S ;  /* 0x00000000000073c6 */ /* 0x004ea20000000000 */
[----:B------:R-:W-:Y:S01]  /*3710*/  SEL R7, R7, RZ, P1 ;  /* 0x000000ff07077207 */ /* 0x000fe20000800000 */
[----:B--2---:R2:W-:Y:S01]  /*3720*/  SYNCS.ARRIVE.TRANS64.RED.A1T0 RZ, [R0+URZ], RZ ;  /* 0x000000ff00ff79a7 */ /* 0x0045e200081004ff */
[----:B-1----:R-:W-:-:S02]  /*3730*/  LOP3.LUT P3, RZ, R10, 0x1, RZ, 0xc0, !PT ;  /* 0x000000010aff7812 */ /* 0x002fc4000786c0ff */
[----:B------:R-:W-:-:S04]  /*3740*/  SEL R8, RZ, 0x1, P1 ;  /* 0x00000001ff087807 */ /* 0x000fc80000800000 */
[----:B------:R-:W-:Y:S02]  /*3750*/  LOP3.LUT R6, R6, R8, RZ, 0x3c, !PT ;  /* 0x0000000806067212 */ /* 0x000fe400078e3cff */
[----:B--2---:R-:W-:-:S04]  /*3760*/  SEL R0, RZ, 0x1, P0 ;  /* 0x00000001ff007807 */ /* 0x004fc80000000000 */
[----:B------:R-:W-:Y:S01]  /*3770*/  LOP3.LUT R4, R4, R0, RZ, 0x3c, !PT ;  /* 0x0000000004047212 */ /* 0x000fe200078e3cff */
[----:B------:R-:W-:Y:S06]  /*3780*/  @P3 BRA `(.L_x_54) ;  /* 0xfffffffc002c3947 */ /* 0x000fec000383ffff */
[----:B------:R-:W-:Y:S01]  /*3790*/  ULEA UR4, UR5, UR6, 0x3 ;  /* 0x0000000605047291 */ /* 0x000fe2000f8e18ff */
[----:B------:R-:W-:-:S08]  /*37a0*/  SHF.L.U32 R2, R12, 0x1f, RZ ;  /* 0x0000001f0c027819 */ /* 0x000fd000000006ff */
[----:B------:R-:W1:Y:S02]  /*37b0*/  SYNCS.PHASECHK.TRANS64 P0, [UR4+0x90], R2 ;  /* 0x00009002ff0075a7 */ /* 0x000e640008001004 */
[----:B-1----:R-:W-:Y:S05]  /*37c0*/  @P0 BRA `(.L_x_55) ;  /* 0x0000000000080947 */ /* 0x002fea0003800000 */
[----:B------:R-:W1:Y:S02]  /*37d0*/  SYNCS.PHASECHK.TRANS64.TRYWAIT P0, [UR4+0x90], R2 ;  /* 0x00009002ff0075a7 */ /* 0x000e640008001104 */
[----:B-1----:R-:W-:Y:S05]  /*37e0*/  @!P0 BRA `(.L_x_56) ;  /* 0x0000006000bc8947 */ /* 0x002fea0003800000 */
.L_x_55:
[----:B------:R-:W-:-:S04]  /*37f0*/  UIADD3 UR7, UPT, UPT, UR5, 0x1, URZ ;  /* 0x0000000105077890 */ /* 0x000fc8000fffe0ff */
[----:B------:R-:W-:-:S04]  /*3800*/  UISETP.NE.AND UP0, UPT, UR7, 0x2, UPT ;  /* 0x000000020700788c */ /* 0x000fc8000bf05270 */
[----:B------:R-:W-:Y:S02]  /*3810*/  USEL UR8, URZ, 0x1, UP0 ;  /* 0x00000001ff087887 */ /* 0x000fe40008000000 */
[----:B------:R-:W-:-:S04]  /*3820*/  USEL UR7, UR7, URZ, UP0 ;  /* 0x000000ff07077287 */ /* 0x000fc80008000000 */
[----:B------:R-:W-:Y:S01]  /*3830*/  ULEA UR7, UR7, UR6, 0x3 ;  /* 0x0000000607077291 */ /* 0x000fe2000f8e18ff */
[----:B-1----:R-:W-:-:S04]  /*3840*/  LOP3.LUT R2, R12, UR8, RZ, 0x3c, !PT ;  /* 0x000000080c027c12 */ /* 0x002fc8000f8e3cff */
[----:B------:R-:W-:-:S04]  /*3850*/  SHF.L.U32 R0, R2, 0x1f, RZ ;  /* 0x0000001f02007819 */ /* 0x000fc800000006ff */
[----:B------:R-:W1:Y:S02]  /*3860*/  SYNCS.PHASECHK.TRANS64 P0, [UR7+0x90], R0 ;  /* 0x00009000ff0075a7 */ /* 0x000e640008001007 */
[----:B-1----:R-:W-:Y:S05]  /*3870*/  @P0 EXIT ;  /* 0x000000000000094d */ /* 0x002fea0003800000 */
[----:B------:R-:W-:Y:S02]  /*3880*/  SHF.L.U32 R2, R2, 0x1f, RZ ;  /* 0x0000001f02027819 */ /* 0x000fe400000006ff */
[----:B------:R-:W-:-:S07]  /*3890*/  MOV R0, UR7 ;  /* 0x0000000700007c02 */ /* 0x000fce0008000f00 */
.L_x_57:
[----:B-1----:R1:W2:Y:S02]  /*38a0*/  SYNCS.PHASECHK.TRANS64.TRYWAIT P0, [R0+URZ+0x90], R2 ;  /* 0x00009002000075a7 */ /* 0x0022a400080011ff */
[----:B--2---:R-:W-:Y:S05]  /*38b0*/  @!P0 NANOSLEEP.SYNCS 0x989680 ;  /* 0x009896800000895d */ /* 0x004fea0003900000 */
[----:B------:R-:W2:Y:S02]  /*38c0*/  @!P0 SYNCS.PHASECHK.TRANS64 P0, [R0+URZ+0x90], R2 ;  /* 0x00009002000085a7 */ /* 0x000ea400080010ff */
[----:B--2---:R-:W-:Y:S05]  /*38d0*/  @P0 EXIT ;  /* 0x000000000000094d */ /* 0x004fea0003800000 */
[----:B------:R-:W-:Y:S05]  /*38e0*/  BRA `(.L_x_57) ;  /* 0xfffffffc00ec7947 */ /* 0x000fea000383ffff */
.L_x_50:
[----:B------:R-:W-:Y:S05]  /*38f0*/  BRA.U UP4, `(.L_x_58) ;  /* 0x0000001904507547 */ /* 0x000fea000b800000 */
[----:B------:R-:W-:Y:S01]  /*3900*/  R2UR UR7, R59 ;  /* 0x000000003b0772ca */ /* 0x000fe200000e0000 */
[----:B------:R-:W-:Y:S01]  /*3910*/  UMOV UR4, 0x40 ;  /* 0x0000004000047882 */ /* 0x000fe20000000000 */
[----:B------:R-:W-:Y:S01]  /*3920*/  NOP ;  /* 0x0000000000007918 */ /* 0x000fe20000000000 */
[----:B------:R-:W-:-:S10]  /*3930*/  UMOV UR6, 0x400 ;  /* 0x0000040000067882 */ /* 0x000fd40000000000 */
[----:B------:R-:W-:Y:S02]  /*3940*/  ULEA UR5, UR7, UR4, 0x18 ;  /* 0x0000000407057291 */ /* 0x000fe4000f8ec0ff */
[----:B------:R-:W-:-:S07]  /*3950*/  ULEA UR6, UR7, UR6, 0x18 ;  /* 0x0000000607067291 */ /* 0x000fce000f8ec0ff */
[----:B------:R-:W1:Y:S02]  /*3960*/  LDS.U8 R5, [UR5+0x1c] ;  /* 0x00001c05ff057984 */ /* 0x000e640008000000 */
[----:B-1----:R-:W-:-:S13]  /*3970*/  ISETP.NE.AND P0, PT, R5, RZ, PT ;  /* 0x000000ff0500720c */ /* 0x002fda0003f05270 */
[----:B------:R-:W-:Y:S05]  /*3980*/  @P0 BRA `(.L_x_59) ;  /* 0x0000000400180947 */ /* 0x000fea0003800000 */
[----:B------:R-:W-:Y:S01]  /*3990*/  R2UR UR4, R2 ;  /* 0x00000000020472ca */ /* 0x000fe200000e0000 */
[----:B------:R-:W-:-:S12]  /*39a0*/  UIADD3 UR7, UPT, UPT, UR5, 0x8, URZ ;  /* 0x0000000805077890 */ /* 0x000fd8000fffe0ff */
[----:B------:R-:W-:-:S09]  /*39b0*/  UISETP.NE.U32.AND UP1, UPT, UR4, 0x1, UPT ;  /* 0x000000010400788c */ /* 0x000fd2000bf25070 */
[----:B------:R-:W-:Y:S05]  /*39c0*/  BRA.U !UP1, `(.L_x_60) ;  /* 0x0000000109a47547 */ /* 0x000fea000b800000 */
[----:B------:R-:W-:Y:S01]  /*39d0*/  ELECT P0, URZ, PT ;  /* 0x0000000000ff782f */ /* 0x000fe20003800000 */
[----:B------:R-:W-:-:S12]  /*39e0*/  BSSY B0, `(.L_x_60) ;  /* 0x0000027000007945 */ /* 0x000fd80003800000 */
[----:B------:R-:W-:Y:S05]  /*39f0*/  @!P0 BRA `(.L_x_61) ;  /* 0x0000000000948947 */ /* 0x000fea0003800000 */
[----:B------:R-:W-:-:S05]  /*3a00*/  UMOV UR4, 0x10 ;  /* 0x0000001000047882 */ /* 0x000fca0000000000 */
[----:B------:R-:W-:Y:S04]  /*3a10*/  DEPBAR.LE SB1, 0x36 ;  /* 0x00009d800000791a */ /* 0x000fe80000000000 */
[----:B------:R-:W1:Y:S02]  /*3a20*/  UTCATOMSWS.2CTA.FIND_AND_SET.ALIGN UP0, UR4, UR4 ;  /* 0x00000004000475e3 */ /* 0x000e640008200800 */
[----:B-1----:R-:W-:Y:S01]  /*3a30*/  MOV R12, UR4 ;  /* 0x00000004000c7c02 */ /* 0x002fe20008000f00 */
[----:B------:R-:W-:Y:S06]  /*3a40*/  BRA.U UP0, `(.L_x_62) ;  /* 0x0000000100187547 */ /* 0x000fec000b800000 */
.L_x_63:
[----:B------:R-:W-:Y:S05]  /*3a50*/  NANOSLEEP 0x64 ;  /* 0x000000640000795d */ /* 0x000fea0003800000 */
[----:B------:R-:W-:-:S05]  /*3a60*/  UMOV UR4, 0x10 ;  /* 0x0000001000047882 */ /* 0x000fca0000000000 */
[----:B------:R-:W-:Y:S04]  /*3a70*/  DEPBAR.LE SB1, 0x36 ;  /* 0x00009d800000791a */ /* 0x000fe80000000000 */
[----:B------:R-:W1:Y:S02]  /*3a80*/  UTCATOMSWS.2CTA.FIND_AND_SET.ALIGN UP0, UR4, UR4 ;  /* 0x00000004000475e3 */ /* 0x000e640008200800 */
[----:B-1----:R-:W-:Y:S01]  /*3a90*/  MOV R12, UR4 ;  /* 0x00000004000c7c02 */ /* 0x002fe20008000f00 */
[----:B------:R-:W-:Y:S05]  /*3aa0*/  BRA.U !UP0, `(.L_x_63) ;  /* 0xfffffffd08e87547 */ /* 0x000fea000b83ffff */
.L_x_62:
[----:B------:R-:W1:Y:S01]  /*3ab0*/  LDS R8, [UR5+0x10] ;  /* 0x00001005ff087984 */ /* 0x000e620008000800 */
[----:B------:R-:W-:Y:S01]  /*3ac0*/  R2UR UR4, R0 ;  /* 0x00000000000472ca */ /* 0x000fe200000e0000 */
[----:B------:R-:W-:-:S04]  /*3ad0*/  IMAD.U32 R5, RZ, RZ, UR6 ;  /* 0x00000006ff057e24 */ /* 0x000fc8000f8e00ff */
[----:B------:R-:W-:-:S08]  /*3ae0*/  VIADD R5, R5, 0x130 ;  /* 0x0000013005057836 */ /* 0x000fd00000000000 */
[----:B------:R-:W-:Y:S02]  /*3af0*/  MOV R6, UR4 ;  /* 0x0000000400067c02 */ /* 0x000fe40008000f00 */
[----:B-1----:R-:W-:-:S04]  /*3b00*/  SHF.L.U32 R8, R8, 0x1f, RZ ;  /* 0x0000001f08087819 */ /* 0x002fc800000006ff */
[----:B------:R-:W1:Y:S02]  /*3b10*/  SYNCS.PHASECHK.TRANS64.TRYWAIT P0, [UR5+0x8], R8 ;  /* 0x00000808ff0075a7 */ /* 0x000e640008001105 */
[----:B-1----:R-:W-:Y:S05]  /*3b20*/  @P0 BRA `(.L_x_64) ;  /* 0x0000000000080947 */ /* 0x002fea0003800000 */
[----:B------:R-:W1:Y:S02]  /*3b30*/  SYNCS.PHASECHK.TRANS64.TRYWAIT P0, [UR5+0x8], R8 ;  /* 0x00000808ff0075a7 */ /* 0x000e640008001105 */
[----:B-1----:R-:W-:Y:S05]  /*3b40*/  @!P0 BRA `(.L_x_65) ;  /* 0x0000005c00fc8947 */ /* 0x002fea0003800000 */
.L_x_64:
[----:B------:R-:W-:Y:S01]  /*3b50*/  R2UR UR4, R0 ;  /* 0x00000000000472ca */ /* 0x000fe200000e0000 */
[----:B------:R-:W-:Y:S01]  /*3b60*/  IMAD.MOV.U32 R10, RZ, RZ, 0xffff ;  /* 0x0000ffffff0a7424 */ /* 0x000fe200078e00ff */
[----:B------:R-:W-:Y:S01]  /*3b70*/  PRMT R6, R6, 0x654, R5 ;  /* 0x0000065406067816 */ /* 0x000fe20000000005 */
[----:B------:R-:W-:Y:S02]  /*3b80*/  HFMA2 R5, -RZ, RZ, 0, 5.9604644775390625e-08 ;  /* 0x00000001ff057431 */ /* 0x000fe400000001ff */
[----:B-1----:R-:W-:Y:S02]  /*3b90*/  IMAD.MOV.U32 R8, RZ, RZ, 0x4 ;  /* 0x00000004ff087424 */ /* 0x002fe400078e00ff */
[----:B------:R-:W-:Y:S01]  /*3ba0*/  IMAD.SHL.U32 R11, R12, 0x20, RZ ;  /* 0x000000200c0b7824 */ /* 0x000fe200078e00ff */
[----:B------:R-:W-:-:S05]  /*3bb0*/  SHF.L.U32 R10, R10, R12, RZ ;  /* 0x0000000c0a0a7219 */ /* 0x000fca00000006ff */
[----:B------:R-:W-:Y:S01]  /*3bc0*/  UPRMT UR4, UR4, 0x654, UR7 ;  /* 0x0000065404047896 */ /* 0x000fe20008000007 */
[----:B------:R-:W-:-:S05]  /*3bd0*/  SHF.L.U32 R9, R5, R12, RZ ;  /* 0x0000000c05097219 */ /* 0x000fca00000006ff */
[----:B------:R-:W-:-:S03]  /*3be0*/  MOV R7, UR4 ;  /* 0x0000000400077c02 */ /* 0x000fc60008000f00 */
[----:B------:R1:W-:Y:S01]  /*3bf0*/  SYNCS.ARRIVE.TRANS64.RED RZ, [UR4], R8 ;  /* 0x00000008ffff79a7 */ /* 0x0003e20008000404 */
[----:B------:R1:W-:Y:S04]  /*3c00*/  STS [UR6+0x130], R11 ;  /* 0x0001300bff007988 */ /* 0x0003e80008000806 */
[----:B------:R1:W-:Y:S04]  /*3c10*/  STAS [R6.64], R12 ;  /* 0x0000000c06007dbd */ /* 0x0003e8000c0008ff */
[----:B------:R1:W-:Y:S04]  /*3c20*/  ATOMS.OR RZ, [UR5+0x14], R10 ;  /* 0x0000140affff798c */ /* 0x0003e8000b000005 */
[----:B------:R1:W-:Y:S04]  /*3c30*/  ATOMS.OR RZ, [UR5+0x18], R9 ;  /* 0x00001809ffff798c */ /* 0x0003e8000b000005 */
[----:B------:R1:W-:Y:S02]  /*3c40*/  ATOMS.XOR RZ, [UR5+0x10], R5 ;  /* 0x00001005ffff798c */ /* 0x0003e4000b800005 */
.L_x_61:
[----:B------:R-:W-:Y:S05]  /*3c50*/  BSYNC B0 ;  /* 0x0000000000007941 */ /* 0x000fea0003800000 */
.L_x_60:
[----:B------:R-:W-:Y:S05]  /*3c60*/  BRA.U UP1, `(.L_x_66) ;  /* 0x0000000101707547 */ /* 0x000fea000b800000 */
[----:B------:R-:W-:-:S03]  /*3c70*/  UMOV UR4, 0xffffffff ;  /* 0xffffffff00047882 */ /* 0x000fc60000000000 */
[----:B------:R-:W-:Y:S05]  /*3c80*/  BRA.DIV UR4, `(.L_x_67) ;  /* 0x0000005e04c47947 */ /* 0x000fea000b800000 */
[----:B------:R-:W-:-:S13]  /*3c90*/  ELECT P0, URZ, PT ;  /* 0x0000000000ff782f */ /* 0x000fda0003800000 */
.L_x_167:
[----:B------:R-:W-:Y:S05]  /*3ca0*/  @!P0 BRA `(.L_x_66) ;  /* 0x0000000000608947 */ /* 0x000fea0003800000 */
[----:B-1----:R-:W1:Y:S02]  /*3cb0*/  LDS R6, [UR5+0x10] ;  /* 0x00001005ff067984 */ /* 0x002e640008000800 */
[----:B-1----:R-:W-:-:S04]  /*3cc0*/  SHF.L.U32 R6, R6, 0x1f, RZ ;  /* 0x0000001f06067819 */ /* 0x002fc800000006ff */
[----:B------:R-:W1:Y:S02]  /*3cd0*/  SYNCS.PHASECHK.TRANS64.TRYWAIT P0, [UR5+0x8], R6 ;  /* 0x00000806ff0075a7 */ /* 0x000e640008001105 */
[----:B-1----:R-:W-:Y:S05]  /*3ce0*/  @P0 BRA `(.L_x_68) ;  /* 0x0000000000080947 */ /* 0x002fea0003800000 */
[----:B------:R-:W1:Y:S02]  /*3cf0*/  SYNCS.PHASECHK.TRANS64.TRYWAIT P0, [UR5+0x8], R6 ;  /* 0x00000806ff0075a7 */ /* 0x000e640008001105 */
[----:B-1----:R-:W-:Y:S05]  /*3d00*/  @!P0 BRA `(.L_x_69) ;  /* 0x0000005c00c88947 */ /* 0x002fea0003800000 */
.L_x_68:
[----:B------:R-:W2:Y:S01]  /*3d10*/  LDS R8, [UR6+0x130] ;  /* 0x00013006ff087984 */ /* 0x000ea20008000800 */
[----:B------:R-:W-:Y:S01]  /*3d20*/  R2UR UR4, R0 ;  /* 0x00000000000472ca */ /* 0x000fe200000e0000 */
[----:B-1----:R-:W-:Y:S02]  /*3d30*/  IMAD.MOV.U32 R6, RZ, RZ, 0xffff ;  /* 0x0000ffffff067424 */ /* 0x002fe400078e00ff */
[----:B------:R-:W-:-:S10]  /*3d40*/  IMAD.MOV.U32 R5, RZ, RZ, 0x1 ;  /* 0x00000001ff057424 */ /* 0x000fd400078e00ff */
[----:B------:R-:W-:Y:S01]  /*3d50*/  UPRMT UR4, UR4, 0x654, UR7 ;  /* 0x0000065404047896 */ /* 0x000fe20008000007 */
[----:B--2---:R-:W-:Y:S01]  /*3d60*/  IMAD.SHL.U32 R7, R8, 0x20, RZ ;  /* 0x0000002008077824 */ /* 0x004fe200078e00ff */
[-C--:B------:R-:W-:Y:S02]  /*3d70*/  SHF.L.U32 R6, R6, R8.reuse, RZ ;  /* 0x0000000806067219 */ /* 0x080fe400000006ff */
[----:B------:R-:W-:Y:S02]  /*3d80*/  SHF.L.U32 R8, R5, R8, RZ ;  /* 0x0000000805087219 */ /* 0x000fe400000006ff */
[----:B------:R2:W-:Y:S04]  /*3d90*/  STS [UR6+0x130], R7 ;  /* 0x00013007ff007988 */ /* 0x0005e80008000806 */
[----:B------:R2:W-:Y:S04]  /*3da0*/  ATOMS.OR RZ, [UR5+0x14], R6 ;  /* 0x00001406ffff798c */ /* 0x0005e8000b000005 */
[----:B------:R2:W-:Y:S01]  /*3db0*/  ATOMS.OR RZ, [UR5+0x18], R8 ;  /* 0x00001808ffff798c */ /* 0x0005e2000b000005 */
[----:B------:R-:W-:Y:S03]  /*3dc0*/  SYNCS.ARRIVE.TRANS64.RED.A1T0 RZ, [UR4], RZ ;  /* 0x000000ffffff79a7 */ /* 0x000fe60008100404 */
[----:B------:R2:W-:Y:S01]  /*3dd0*/  ATOMS.XOR RZ, [UR5+0x10], R5 ;  /* 0x00001005ffff798c */ /* 0x0005e2000b800005 */
[----:B------:R-:W-:Y:S05]  /*3de0*/  BRA `(.L_x_66) ;  /* 0x0000000000107947 */ /* 0x000fea0003800000 */
.L_x_59:
[----:B------:R-:W-:Y:S02]  /*3df0*/  MOV R5, 0xffffffff ;  /* 0xffffffff00057802 */ /* 0x000fe40000000f00 */
[----:B------:R-:W-:-:S03]  /*3e00*/  MOV R6, 0x3e30 ;  /* 0x00003e3000067802 */ /* 0x000fc60000000f00 */
[----:B------:R1:W-:Y:S04]  /*3e10*/  STS [UR6+0x130], R5 ;  /* 0x00013005ff007988 */ /* 0x0003e80008000806 */
[----:B-1---5:R-:W-:Y:S05]  /*3e20*/  CALL.REL.NOINC `($__internal_1_$__cuda_sm10x_tcgen05_guardrail_trap_phase_invalid_during_alloc) ;  /* 0x00000064009c7944 */ /* 0x022fea0003c00000 */
.L_x_66:
[----:B------:R-:W-:Y:S05]  /*3e30*/  WARPSYNC.ALL ;  /* 0x0000000000007948 */ /* 0x000fea0003800000 */
[----:B------:R-:W3:Y:S01]  /*3e40*/  S2UR UR4, SR_CgaCtaId ;  /* 0x00000000000479c3 */ /* 0x000ee20000008800 */
[----:B------:R-:W-:Y:S01]  /*3e50*/  UMOV UR62, 0x400 ;  /* 0x00000400003e7882 */ /* 0x000fe20000000000 */
[----:B------:R-:W4:Y:S01]  /*3e60*/  LDCU UR7, c[0x0][0x38c] ;  /* 0x00007180ff0777ac */ /* 0x000f220008000800 */
[----:B------:R-:W-:Y:S01]  /*3e70*/  LOP3.LUT R3, R3, 0xffff, RZ, 0xc0, !PT ;  /* 0x0000ffff03037812 */ /* 0x000fe200078ec0ff */
[----:B-1----:R-:W-:Y:S01]  /*3e80*/  IMAD.MOV.U32 R11, RZ, RZ, 0x1 ;  /* 0x00000001ff0b7424 */ /* 0x002fe200078e00ff */
[----:B------:R-:W-:Y:S01]  /*3e90*/  R2UR UR5, R2 ;  /* 0x00000000020572ca */ /* 0x000fe200000e0000 */
[----:B------:R-:W-:Y:S01]  /*3ea0*/  IMAD.MOV.U32 R10, RZ, RZ, RZ ;  /* 0x000000ffff0a7224 */ /* 0x000fe200078e00ff */
[----:B------:R-:W-:-:S02]  /*3eb0*/  LOP3.LUT R4, R4, 0xffff, RZ, 0xc0, !PT ;  /* 0x0000ffff04047812 */ /* 0x000fc400078ec0ff */
[----:B--2---:R-:W-:Y:S01]  /*3ec0*/  CS2R R8, SRZ ;  /* 0x0000000000087805 */ /* 0x004fe2000001ff00 */
[----:B------:R-:W-:Y:S01]  /*3ed0*/  UMOV UR9, URZ ;  /* 0x000000ff00097c82 */ /* 0x000fe20008000000 */
[----:B------:R-:W-:Y:S01]  /*3ee0*/  UMOV UR60, URZ ;  /* 0x000000ff003c7c82 */ /* 0x000fe20008000000 */
[----:B------:R-:W-:Y:S01]  /*3ef0*/  R2UR UR65, R4 ;  /* 0x00000000044172ca */ /* 0x000fe200000e0000 */
[----:B------:R-:W-:Y:S01]  /*3f00*/  UMOV UR76, 0x0 ;  /* 0x00000000004c7882 */ /* 0x000fe20000000000 */
[----:B------:R-:W-:Y:S01]  /*3f10*/  UMOV UR77, 0x8200910 ;  /* 0x08200910004d7882 */ /* 0x000fe20000000000 */
[----:B------:R-:W-:Y:S01]  /*3f20*/  UMOV UR74, 0x0 ;  /* 0x00000000004a7882 */ /* 0x000fe20000000000 */
[----:B------:R-:W-:Y:S01]  /*3f30*/  UMOV UR75, 0x8200910 ;  /* 0x08200910004b7882 */ /* 0x000fe20000000000 */
[----:B------:R-:W-:Y:S01]  /*3f40*/  UMOV UR72, 0x0 ;  /* 0x0000000000487882 */ /* 0x000fe20000000000 */
[----:B------:R-:W-:Y:S01]  /*3f50*/  UMOV UR73, 0x8200910 ;  /* 0x0820091000497882 */ /* 0x000fe20000000000 */
[----:B------:R-:W-:-:S02]  /*3f60*/  UISETP.NE.AND UP3, UPT, UR5, URZ, UPT ;  /* 0x000000ff0500728c */ /* 0x000fc4000bf65270 */
[----:B----4-:R-:W-:Y:S01]  /*3f70*/  UIADD3 UR7, UPT, UPT, UR7, 0x7f, URZ ;  /* 0x0000007f07077890 */ /* 0x010fe2000fffe0ff */
[----:B------:R-:W-:Y:S01]  /*3f80*/  UMOV UR70, 0x0 ;  /* 0x0000000000467882 */ /* 0x000fe20000000000 */
[----:B------:R-:W-:Y:S01]  /*3f90*/  UMOV UR71, 0x8200910 ;  /* 0x0820091000477882 */ /* 0x000fe20000000000 */
[----:B---3--:R-:W-:Y:S01]  /*3fa0*/  ULEA UR62, UR4, UR62, 0x18 ;  /* 0x0000003e043e7291 */ /* 0x008fe2000f8ec0ff */
[----:B------:R-:W-:Y:S02]  /*3fb0*/  UMOV UR68, 0x0 ;  /* 0x0000000000447882 */ /* 0x000fe40000000000 */
[----:B------:R-:W-:Y:S01]  /*3fc0*/  UMOV UR4, URZ ;  /* 0x000000ff00047c82 */ /* 0x000fe20008000000 */
[----:B------:R-:W-:Y:S01]  /*3fd0*/  UIADD3 UR6, UPT, UPT, UR62, 0x8400, URZ ;  /* 0x000084003e067890 */ /* 0x000fe2000fffe0ff */
[----:B------:R-:W-:Y:S01]  /*3fe0*/  IMAD.U32 R14, RZ, RZ, UR4 ;  /* 0x00000004ff0e7e24 */ /* 0x000fe2000f8e00ff */
[----:B------:R-:W-:Y:S02]  /*3ff0*/  USHF.R.S32.HI UR4, URZ, 0x1f, UR7 ;  /* 0x0000001fff047899 */ /* 0x000fe40008011407 */
[----:B------:R-:W-:-:S02]  /*4000*/  UIADD3 UR5, UPT, UPT, UR62, 0x20400, URZ ;  /* 0x000204003e057890 */ /* 0x000fc4000fffe0ff */
[----:B------:R-:W-:Y:S02]  /*4010*/  ULEA.HI UR4, UR4, UR7, URZ, 0x7 ;  /* 0x0000000704047291 */ /* 0x000fe4000f8f38ff */
[----:B------:R-:W-:Y:S02]  /*4020*/  USHF.R.U32.HI UR6, URZ, 0x4, UR6 ;  /* 0x00000004ff067899 */ /* 0x000fe40008011606 */
[----:B------:R-:W-:Y:S02]  /*4030*/  USHF.R.S32.HI UR8, URZ, 0x7, UR4 ;  /* 0x00000007ff087899 */ /* 0x000fe40008011404 */
[----:B------:R-:W-:Y:S01]  /*4040*/  USHF.R.U32.HI UR5, URZ, 0x4, UR5 ;  /* 0x00000004ff057899 */ /* 0x000fe20008011605 */
[----:B------:R-:W-:Y:S01]  /*4050*/  R2UR UR4, R3 ;  /* 0x00000000030472ca */ /* 0x000fe200000e0000 */
[----:B------:R-:W-:Y:S02]  /*4060*/  UISETP.LT.AND UP0, UPT, UR8, 0x1, UPT ;  /* 0x000000010800788c */ /* 0x000fe4000bf01270 */
[----:B------:R-:W-:Y:S01]  /*4070*/  ULOP3.LUT UR6, UR6, 0x3fff, URZ, 0xc0, !UPT ;  /* 0x00003fff06067892 */ /* 0x000fe2000f8ec0ff */
[----:B------:R-:W-:Y:S01]  /*4080*/  IMAD.U32 R12, RZ, RZ, UR8 ;  /* 0x00000008ff0c7e24 */ /* 0x000fe2000f8e00ff */
[----:B------:R-:W-:-:S02]  /*4090*/  ULOP3.LUT UR67, UR5, 0x3fff, URZ, 0xc0, !UPT ;  /* 0x00003fff05437892 */ /* 0x000fc4000f8ec0ff */
[----:B------:R-:W-:Y:S02]  /*40a0*/  ULOP3.LUT UR66, UR6, 0x10000, URZ, 0xfc, !UPT ;  /* 0x0001000006427892 */ /* 0x000fe4000f8efcff */
[----:B------:R-:W-:Y:S01]  /*40b0*/  ULOP3.LUT UR67, UR67, 0x10000, URZ, 0xfc, !UPT ;  /* 0x0001000043437892 */ /* 0x000fe2000f8efcff */
[----:B------:R-:W-:-:S03]  /*40c0*/  UMOV UR69, 0x8200910 ;  /* 0x0820091000457882 */ /* 0x000fc60000000000 */
[----:B------:R-:W-:Y:S01]  /*40d0*/  IMAD.U32 R13, RZ, RZ, UR4 ;  /* 0x00000004ff0d7e24 */ /* 0x000fe2000f8e00ff */
[----:B------:R-:W-:Y:S01]  /*40e0*/  NOP ;  /* 0x0000000000007918 */ /* 0x000fe20000000000 */
[----:B------:R-:W-:Y:S06]  /*40f0*/  BAR.ARV 0x6, 0xa0 ;  /* 0x0182800000007b1d */ /* 0x000fec0000002000 */
[----:B------:R-:W1:Y:S02]  /*4100*/  LDS R5, [UR62+0x130] ;  /* 0x0001303eff057984 */ /* 0x000e640008000800 */
[----:B-1----:R-:W-:-:S13]  /*4110*/  R2UR UR4, R5 ;  /* 0x00000000050472ca */ /* 0x002fda00000e0000 */
[----:B------:R-:W-:Y:S01]  /*4120*/  IMAD.U32 R16, RZ, RZ, UR4 ;  /* 0x00000004ff107e24 */ /* 0x000fe2000f8e00ff */
[----:B------:R-:W-:-:S06]  /*4130*/  USEL UR4, UR8, 0x1, !UP0 ;  /* 0x0000000108047887 */ /* 0x000fcc000c000000 */
[----:B------:R-:W-:-:S07]  /*4140*/  IMAD.U32 R15, RZ, RZ, UR4 ;  /* 0x00000004ff0f7e24 */ /* 0x000fce000f8e00ff */
.L_x_77:
[C---:B------:R-:W-:Y:S02]  /*4150*/  LEA R3, R10.reuse, UR62, 0x3 ;  /* 0x0000003e0a037c11 */ /* 0x040fe4000f8e18ff */
[----:B------:R-:W-:Y:S02]  /*4160*/  SHF.L.U32 R4, R9, 0x1f, RZ ;  /* 0x0000001f09047819 */ /* 0x000fe400000006ff */
[----:B------:R-:W-:Y:S02]  /*4170*/  LEA R5, R10, UR62, 0x4 ;  /* 0x0000003e0a057c11 */ /* 0x000fe4000f8e20ff */
[----:B------:R-:W1:Y:S02]  /*4180*/  SYNCS.PHASECHK.TRANS64.TRYWAIT P0, [R3+URZ+0x80], R4 ;  /* 0x00008004030075a7 */ /* 0x000e6400080011ff */
[----:B-1----:R-:W-:Y:S05]  /*4190*/  @!P0 BRA `(.L_x_70) ;  /* 0x0000005800bc8947 */ /* 0x002fea0003800000 */
.L_x_168:
[----:B-1----:R-:W1:Y:S01]  /*41a0*/  LDS.128 R4, [R5+0x110] ;  /* 0x0001100005047984 */ /* 0x002e620000000c00 */
[----:B------:R-:W-:Y:S02]  /*41b0*/  VIADD R3, R3, 0x90 ;  /* 0x0000009003037836 */ /* 0x000fe40000000000 */
[----:B------:R-:W-:Y:S01]  /*41c0*/  VIADD R10, R10, 0x1 ;  /* 0x000000010a0a7836 */ /* 0x000fe20000000000 */
[----:B------:R-:W-:Y:S01]  /*41d0*/  @!PT LDS RZ, [RZ] ;  /* 0x00000000fffff984 */ /* 0x000fe20000000800 */
[----:B------:R-:W-:Y:S01]  /*41e0*/  @!PT LDS RZ, [RZ] ;  /* 0x00000000fffff984 */ /* 0x000fe20000000800 */
[----:B------:R-:W-:Y:S01]  /*41f0*/  @!PT LDS RZ, [RZ] ;  /* 0x00000000fffff984 */ /* 0x000fe20000000800 */
[----:B------:R-:W-:Y:S01]  /*4200*/  @!PT LDS RZ, [RZ] ;  /* 0x00000000fffff984 */ /* 0x000fe20000000800 */
[----:B------:R2:W-:Y:S06]  /*4210*/  MEMBAR.ALL.CTA ;  /* 0x0000000000007992 */ /* 0x0005ec0000008000 */
[----:B--2---:R-:W2:Y:S01]  /*4220*/  FENCE.VIEW.ASYNC.S ;  /* 0x00000000000073c6 */ /* 0x004ea20000000000 */
[----:B------:R-:W-:-:S04]  /*4230*/  PRMT R3, RZ, 0x654, R3 ;  /* 0x00000654ff037816 */ /* 0x000fc80000000003 */
[----:B--2---:R2:W-:Y:S01]  /*4240*/  SYNCS.ARRIVE.TRANS64.RED.A1T0 RZ, [R3+URZ], RZ ;  /* 0x000000ff03ff79a7 */ /* 0x0045e200081004ff */
[----:B-1----:R-:W-:Y:S01]  /*4250*/  LOP3.LUT P1, RZ, R6, 0x1, RZ, 0xc0, !PT ;  /* 0x0000000106ff7812 */ /* 0x002fe2000782c0ff */
[----:B--2---:R-:W-:-:S12]  /*4260*/  BRA.U UP3, `(.L_x_71) ;  /* 0x00000009032c7547 */ /* 0x004fd8000b800000 */
[----:B------:R-:W1:Y:S01]  /*4270*/  LDCU UR4, c[0x0][0x38c] ;  /* 0x00007180ff0477ac */ /* 0x000e620008000800 */
[----:B------:R-:W-:Y:S02]  /*4280*/  R2UR UR5, R14 ;  /* 0x000000000e0572ca */ /* 0x000fe400000e0000 */
[----:B------:R-:W-:Y:S02]  /*4290*/  PLOP3.LUT P2, PT, PT, PT, PT, 0x80, 0x8 ;  /* 0x000000000008781c */ /* 0x000fe40003f4f070 */
[----:B------:R-:W-:Y:S02]  /*42a0*/  SHF.L.U32 R5, R11, 0x1f, RZ ;  /* 0x0000001f0b057819 */ /* 0x000fe400000006ff */
[----:B------:R-:W-:-:S07]  /*42b0*/  R2UR UR6, R16 ;  /* 0x00000000100672ca */ /* 0x000fce00000e0000 */
[----:B------:R-:W-:Y:S02]  /*42c0*/  ULEA UR7, UR5, UR62, 0x3 ;  /* 0x0000003e05077291 */ /* 0x000fe4000f8e18ff */
[----:B-1----:R-:W-:-:S04]  /*42d0*/  UISETP.GE.AND UP0, UPT, UR4, 0x1, UPT ;  /* 0x000000010400788c */ /* 0x002fc8000bf06270 */
[----:B------:R-:W-:Y:S01]  /*42e0*/  IMAD.U32 R4, RZ, RZ, UR7 ;  /* 0x00000007ff047e24 */ /* 0x000fe2000f8e00ff */
[----:B------:R-:W-:Y:S01]  /*42f0*/  ULEA UR8, UR5, UR6, 0x6 ;  /* 0x0000000605087291 */ /* 0x000fe2000f8e30ff */
[----:B------:R-:W-:-:S05]  /*4300*/  PLOP3.LUT P0, PT, PT, PT, UP0, 0x80, 0x8 ;  /* 0x000000000008781c */ /* 0x000fca0003f0f008 */
[----:B------:R-:W-:-:S08]  /*4310*/  @UP0 ULEA UR4, UR9, UR62, 0x3 ;  /* 0x0000003e09040291 */ /* 0x000fd0000f8e18ff */
[----:B------:R-:W-:-:S04]  /*4320*/  @P0 SHF.L.U32 R3, R8, 0x1f, RZ ;  /* 0x0000001f08030819 */ /* 0x000fc800000006ff */
[----:B------:R1:W2:Y:S01]  /*4330*/  @P0 SYNCS.PHASECHK.TRANS64.TRYWAIT P2, [UR4], R3 ;  /* 0x00000003ff0005a7 */ /* 0x0002a20008041104 */
[----:B------:R-:W3:Y:S02]  /*4340*/  SYNCS.PHASECHK.TRANS64.TRYWAIT P0, [UR7+0xc0], R5 ;  /* 0x0000c005ff0075a7 */ /* 0x000ee40008001107 */
[----:B-123--:R-:W-:Y:S05]  /*4350*/  @!P0 BRA `(.L_x_72) ;  /* 0x0000005800608947 */ /* 0x00efea0003800000 */
.L_x_170:
[----:B------:R-:W-:Y:S01]  /*4360*/  UMOV UR64, UR60 ;  /* 0x0000003c00407c82 */ /* 0x000fe20008000000 */
[----:B------:R-:W-:Y:S05]  /*4370*/  BRA.U !UP0, `(.L_x_73) ;  /* 0x0000000508d07547 */ /* 0x000fea000b800000 */
[----:B------:R-:W-:Y:S01]  /*4380*/  R2UR UR4, R15 ;  /* 0x000000000f0472ca */ /* 0x000fe200000e0000 */
[----:B------:R-:W-:Y:S01]  /*4390*/  UPLOP3.LUT UP2, UPT, UPT, UPT, UPT, 0x40, 0x4 ;  /* 0x000000000004789c */ /* 0x000fe20003f4e870 */
[----:B------:R-:W-:Y:S01]  /*43a0*/  R2UR UR61, R12 ;  /* 0x000000000c3d72ca */ /* 0x000fe200000e0000 */
[----:B------:R-:W-:-:S10]  /*43b0*/  UMOV UR7, UR9 ;  /* 0x0000000900077c82 */ /* 0x000fd40008000000 */
[----:B------:R-:W-:-:S12]  /*43c0*/  UIADD3 UR64, UPT, UPT, UR4, UR60, URZ ;  /* 0x0000003c04407290 */ /* 0x000fd8000fffe0ff */
.L_x_76:
[----:B--2---:R-:W-:Y:S01]  /*43d0*/  ULEA UR5, UR7, UR62, 0x3 ;  /* 0x0000003e07057291 */ /* 0x004fe2000f8e18ff */
[----:B------:R-:W-:Y:S11]  /*43e0*/  @P2 BRA `(.L_x_74) ;  /* 0x00000000000c2947 */ /* 0x000ff60003800000 */
[----:B-1----:R-:W-:Y:S04]  /*43f0*/  SHF.L.U32 R5, R8, 0x1f, RZ ;  /* 0x0000001f08057819 */ /* 0x002fe800000006ff */
[----:B------:R-:W1:Y:S02]  /*4400*/  SYNCS.PHASECHK.TRANS64.TRYWAIT P0, [UR5], R5 ;  /* 0x00000005ff0075a7 */ /* 0x000e640008001105 */
[----:B-1----:R-:W-:Y:S05]  /*4410*/  @!P0 BRA `(.L_x_75) ;  /* 0x00000058004c8947 */ /* 0x002fea0003800000 */
.L_x_74:
[----:B------:R-:W-:Y:S01]  /*4420*/  UISETP.NE.AND UP0, UPT, UR61, 0x1, UPT ;  /* 0x000000013d00788c */ /* 0x000fe2000bf05270 */
[----:B------:R-:W-:Y:S01]  /*4430*/  PLOP3.LUT P2, PT, PT, PT, PT, 0x80, 0x8 ;  /* 0x000000000008781c */ /* 0x000fe20003f4f070 */
[----:B------:R-:W-:Y:S01]  /*4440*/  UIADD3 UR9, UPT, UPT, UR7, 0x1, URZ ;  /* 0x0000000107097890 */ /* 0x000fe2000fffe0ff */
[----:B------:R-:W-:Y:S01]  /*4450*/  MOV.SPILL R6, UR65 ;  /* 0x0000004100067c02 */ /* 0x000fe20009000f00 */
[----:B------:R-:W-:Y:S01]  /*4460*/  UIADD3 UR63, UPT, UPT, UR5, 0x18, URZ ;  /* 0x00000018053f7890 */ /* 0x000fe2000fffe0ff */
[----:B-1----:R-:W-:Y:S01]  /*4470*/  MOV.SPILL R5, UR64 ;  /* 0x0000004000057c02 */ /* 0x002fe20009000f00 */
[----:B------:R-:W-:Y:S01]  /*4480*/  UISETP.NE.AND UP1, UPT, UR9, 0x3, UPT ;  /* 0x000000030900788c */ /* 0x000fe2000bf25270 */
[----:B------:R-:W-:Y:S01]  /*4490*/  PLOP3.LUT P0, PT, PT, PT, UP0, 0x80, 0x8 ;  /* 0x000000000008781c */ /* 0x000fe20003f0f008 */
[----:B------:R-:W-:Y:S02]  /*44a0*/  ULEA UR6, UR7, UR67, 0xb ;  /* 0x0000004307067291 */ /* 0x000fe4000f8e58ff */
[----:B------:R-:W-:Y:S02]  /*44b0*/  USEL UR5, URZ, 0x1, UP1 ;  /* 0x00000001ff057887 */ /* 0x000fe40008800000 */
[----:B------:R-:W-:Y:S02]  /*44c0*/  USEL UR9, UR9, URZ, UP1 ;  /* 0x000000ff09097287 */ /* 0x000fe40008800000 */
[----:B------:R-:W-:Y:S02]  /*44d0*/  ULEA UR4, UR7, UR66, 0xb ;  /* 0x0000004207047291 */ /* 0x000fe4000f8e58ff */
[----:B------:R-:W-:Y:S01]  /*44e0*/  @UP0 ULEA UR7, UR9, UR62, 0x3 ;  /* 0x0000003e09070291 */ /* 0x000fe2000f8e18ff */
[----:B------:R-:W-:Y:S01]  /*44f0*/  LOP3.LUT R8, R8, UR5, RZ, 0x3c, !PT ;  /* 0x0000000508087c12 */ /* 0x000fe2000f8e3cff */
[----:B------:R-:W-:Y:S02]  /*4500*/  UIADD3 UR20, UPT, UPT, UR6, 0x2, URZ ;  /* 0x0000000206147890 */ /* 0x000fe4000fffe0ff */
[----:B------:R-:W-:Y:S01]  /*4510*/  UIADD3 UR18, UPT, UPT, UR4, 0x2, URZ ;  /* 0x0000000204127890 */ /* 0x000fe2000fffe0ff */
[----:B------:R-:W-:Y:S01]  /*4520*/  @P0 SHF.L.U32 R3, R8, 0x1f, RZ ;  /* 0x0000001f08030819 */ /* 0x000fe200000006ff */
[----:B------:R-:W-:Y:S02]  /*4530*/  UIADD3 UR16, UPT, UPT, UR6, 0x4, URZ ;  /* 0x0000000406107890 */ /* 0x000fe4000fffe0ff */
[----:B------:R-:W-:Y:S01]  /*4540*/  UIADD3 UR10, UPT, UPT, UR4, 0x4, URZ ;  /* 0x00000004040a7890 */ /* 0x000fe2000fffe0ff */
[----:B------:R2:W3:Y:S01]  /*4550*/  @P0 SYNCS.PHASECHK.TRANS64.TRYWAIT P2, [UR7], R3 ;  /* 0x00000003ff0005a7 */ /* 0x0004e20008041107 */
[----:B------:R-:W-:Y:S02]  /*4560*/  UIADD3 UR14, UPT, UPT, UR6, 0x6, URZ ;  /* 0x00000006060e7890 */ /* 0x000fe4000fffe0ff */
        /* <DEDUP_REMOVED lines=21> */
[----:B------:R-:W-:Y:S01]  /*46c0*/  UIADD3 UR61, UPT, UPT, UR61, -0x1, URZ ;  /* 0xffffffff3d3d7890 */ /* 0x000fe2000fffe0ff */
[----:B------:R-:W-:Y:S01]  /*46d0*/  UMOV UR7, 0x40004040 ;  /* 0x4000404000077882 */ /* 0x000fe20000000000 */
[----:B------:R-:W-:Y:S01]  /*46e0*/  UMOV UR64, 0x0 ;  /* 0x0000000000407882 */ /* 0x000fe20000000000 */
[----:B------:R-:W-:Y:S01]  /*46f0*/  UMOV UR65, 0x8200910 ;  /* 0x0820091000417882 */ /* 0x000fe20000000000 */
[----:B------:R-:W-:Y:S01]  /*4700*/  UMOV UR5, 0x40004040 ;  /* 0x4000404000057882 */ /* 0x000fe20000000000 */
[----:B------:R-:W-:Y:S01]  /*4710*/  UMOV UR21, 0x40004040 ;  /* 0x4000404000157882 */ /* 0x000fe20000000000 */
[----:B------:R1:W-:Y:S01]  /*4720*/  UTCHMMA.2CTA gdesc[UR4], gdesc[UR6], tmem[UR8], tmem[UR64], idesc[UR65], UP2 ;  /* 0x00ff4006040075ea */ /* 0x0003e20009200008 */
[----:B------:R-:W-:Y:S01]  /*4730*/  UPLOP3.LUT UP2, UPT, UPT, UPT, UPT, 0x80, 0x8 ;  /* 0x000000000008789c */ /* 0x000fe20003f4f070 */
[----:B------:R-:W-:Y:S01]  /*4740*/  UMOV UR19, 0x40004040 ;  /* 0x4000404000137882 */ /* 0x000fe20000000000 */
[----:B------:R-:W-:Y:S01]  /*4750*/  UMOV UR17, 0x40004040 ;  /* 0x4000404000117882 */ /* 0x000fe20000000000 */
[----:B------:R4:W-:Y:S01]  /*4760*/  UTCHMMA.2CTA gdesc[UR18], gdesc[UR20], tmem[UR8], tmem[UR64], idesc[UR65], UPT ;  /* 0x00ff4014120075ea */ /* 0x0009e2000ba00008 */
        /* <DEDUP_REMOVED lines=19> */
[----:B-1----:R-:W-:Y:S01]  /*48a0*/  UMOV UR7, 0x8200910 ;  /* 0x0820091000077882 */ /* 0x002fe20000000000 */
[----:B------:R-:W-:Y:S01]  /*48b0*/  UMOV UR35, 0x40004040 ;  /* 0x4000404000237882 */ /* 0x000fe20000000000 */
[----:B------:R-:W-:Y:S01]  /*48c0*/  UMOV UR33, 0x40004040 ;  /* 0x4000404000217882 */ /* 0x000fe20000000000 */
[----:B------:R-:W-:Y:S01]  /*48d0*/  UMOV UR27, 0x40004040 ;  /* 0x40004040001b7882 */ /* 0x000fe20000000000 */
[----:B------:R-:W-:Y:S01]  /*48e0*/  UMOV UR25, 0x40004040 ;  /* 0x4000404000197882 */ /* 0x000fe20000000000 */
[----:B----4-:R-:W-:Y:S02]  /*48f0*/  UIADD3 UR20, UPT, UPT, UR4, 0x602, URZ ;  /* 0x0000060204147890 */ /* 0x010fe4000fffe0ff */
[----:B------:R-:W-:Y:S02]  /*4900*/  UIADD3 UR18, UPT, UPT, UR6, 0x604, URZ ;  /* 0x0000060406127890 */ /* 0x000fe4000fffe0ff */
[----:B--2---:R-:W-:Y:S02]  /*4910*/  UIADD3 UR16, UPT, UPT, UR4, 0x604, URZ ;  /* 0x0000060404107890 */ /* 0x004fe4000fffe0ff */
[----:B------:R-:W-:Y:S01]  /*4920*/  UIADD3 UR10, UPT, UPT, UR6, 0x606, URZ ;  /* 0x00000606060a7890 */ /* 0x000fe2000fffe0ff */
[----:B------:R-:W-:Y:S01]  /*4930*/  R2UR.FILL UR65, R6 ;  /* 0x00000000064172ca */ /* 0x000fe200004e0000 */
[----:B------:R-:W-:Y:S01]  /*4940*/  UMOV UR14, 0x0 ;  /* 0x00000000000e7882 */ /* 0x000fe20000000000 */
[----:B------:R-:W-:Y:S01]  /*4950*/  UMOV UR15, 0x8200910 ;  /* 0x08200910000f7882 */ /* 0x000fe20000000000 */
[----:B------:R-:W-:Y:S01]  /*4960*/  UMOV UR12, 0x0 ;  /* 0x00000000000c7882 */ /* 0x000fe20000000000 */
[----:B------:R-:W-:Y:S01]  /*4970*/  UTCHMMA.2CTA gdesc[UR28], gdesc[UR30], tmem[UR8], tmem[UR14], idesc[UR15], UPT ;  /* 0x00ff0e1e1c0075ea */ /* 0x000fe2000ba00008 */
[----:B------:R-:W-:Y:S01]  /*4980*/  UTCHMMA.2CTA gdesc[UR56], gdesc[UR58], tmem[UR8], tmem[UR14], idesc[UR15], UPT ;  /* 0x00ff0e3a380075ea */ /* 0x000fe2000ba00008 */
[----:B------:R-:W-:Y:S01]  /*4990*/  UMOV UR13, 0x8200910 ;  /* 0x08200910000d7882 */ /* 0x000fe20000000000 */
[----:B------:R-:W-:Y:S01]  /*49a0*/  UTCHMMA.2CTA gdesc[UR52], gdesc[UR54], tmem[UR8], tmem[UR14], idesc[UR15], UPT ;  /* 0x00ff0e36340075ea */ /* 0x000fe2000ba00008 */
[----:B------:R-:W-:Y:S01]  /*49b0*/  UIADD3 UR4, UPT, UPT, UR4, 0x606, URZ ;  /* 0x0000060604047890 */ /* 0x000fe2000fffe0ff */
[----:B------:R-:W-:Y:S01]  /*49c0*/  UTCHMMA.2CTA gdesc[UR48], gdesc[UR50], tmem[UR8], tmem[UR12], idesc[UR13], UPT ;  /* 0x00ff0c32300075ea */ /* 0x000fe2000ba00008 */
[----:B------:R-:W-:Y:S01]  /*49d0*/  UTCHMMA.2CTA gdesc[UR44], gdesc[UR46], tmem[UR8], tmem[UR12], idesc[UR13], UPT ;  /* 0x00ff0c2e2c0075ea */ /* 0x000fe2000ba00008 */
[----:B------:R-:W-:Y:S01]  /*49e0*/  UMOV UR6, 0x0 ;  /* 0x0000000000067882 */ /* 0x000fe20000000000 */
[----:B------:R-:W-:Y:S01]  /*49f0*/  UTCHMMA.2CTA gdesc[UR40], gdesc[UR42], tmem[UR8], tmem[UR12], idesc[UR13], UPT ;  /* 0x00ff0c2a280075ea */ /* 0x000fe2000ba00008 */
[----:B------:R1:W-:Y:S01]  /*4a00*/  UTCHMMA.2CTA gdesc[UR36], gdesc[UR38], tmem[UR8], tmem[UR6], idesc[UR7], UPT ;  /* 0x00ff0626240075ea */ /* 0x0003e2000ba00008 */
[----:B------:R2:W-:Y:S01]  /*4a10*/  UTCHMMA.2CTA gdesc[UR32], gdesc[UR34], tmem[UR8], tmem[UR76], idesc[UR77], UPT ;  /* 0x00ff4c22200075ea */ /* 0x0005e2000ba00008 */
[----:B------:R-:W-:Y:S01]  /*4a20*/  UMOV UR23, 0x40004040 ;  /* 0x4000404000177882 */ /* 0x000fe20000000000 */
[----:B------:R2:W-:Y:S01]  /*4a30*/  UTCHMMA.2CTA gdesc[UR24], gdesc[UR26], tmem[UR8], tmem[UR74], idesc[UR75], UPT ;  /* 0x00ff4a1a180075ea */ /* 0x0005e2000ba00008 */
[----:B------:R-:W-:Y:S01]  /*4a40*/  R2UR.FILL UR64, R5 ;  /* 0x00000000054072ca */ /* 0x000fe200004e0000 */
[----:B------:R2:W-:Y:S01]  /*4a50*/  UTCHMMA.2CTA gdesc[UR20], gdesc[UR22], tmem[UR8], tmem[UR72], idesc[UR73], UPT ;  /* 0x00ff4816140075ea */ /* 0x0005e2000ba00008 */
[----:B------:R2:W-:Y:S01]  /*4a60*/  UTCHMMA.2CTA gdesc[UR16], gdesc[UR18], tmem[UR8], tmem[UR70], idesc[UR71], UPT ;  /* 0x00ff4612100075ea */ /* 0x0005e2000ba00008 */
[----:B------:R2:W-:Y:S01]  /*4a70*/  UTCHMMA.2CTA gdesc[UR4], gdesc[UR10], tmem[UR8], tmem[UR68], idesc[UR69], UPT ;  /* 0x00ff440a040075ea */ /* 0x0005e2000ba00008 */
[----:B------:R2:W-:Y:S09]  /*4a80*/  UTCBAR.2CTA.MULTICAST [UR63], URZ, UR65 ;  /* 0x000000ff3f0073e9 */ /* 0x0005f20008200841 */
[----:B------:R-:W-:Y:S01]  /*4a90*/  UISETP.NE.AND UP0, UPT, UR60, UR64, UPT ;  /* 0x000000403c00728c */ /* 0x000fe2000bf05270 */
[----:B-1----:R-:W-:Y:S08]  /*4aa0*/  UMOV UR7, UR9 ;  /* 0x0000000900077c82 */ /* 0x002ff00008000000 */
[----:B---3--:R-:W-:Y:S05]  /*4ab0*/  BRA.U UP0, `(.L_x_76) ;  /* 0xfffffff900447547 */ /* 0x008fea000b83ffff */
.L_x_73:
[----:B--2---:R-:W-:Y:S01]  /*4ac0*/  R2UR UR4, R4 ;  /* 0x00000000040472ca */ /* 0x004fe200000e0000 */
[----:B------:R-:W-:Y:S01]  /*4ad0*/  UMOV UR60, UR64 ;  /* 0x00000040003c7c82 */ /* 0x000fe20008000000 */
[----:B------:R-:W-:-:S11]  /*4ae0*/  R2UR UR5, R13 ;  /* 0x000000000d0572ca */ /* 0x000fd600000e0000 */
[----:B------:R-:W-:-:S09]  /*4af0*/  UIADD3 UR4, UPT, UPT, UR4, 0xa0, URZ ;  /* 0x000000a004047890 */ /* 0x000fd2000fffe0ff */
[----:B------:R2:W-:Y:S01]  /*4b00*/  UTCBAR.2CTA.MULTICAST [UR4], URZ, UR5 ;  /* 0x000000ff040073e9 */ /* 0x0005e20008200805 */
[----:B------:R-:W-:Y:S02]  /*4b10*/  NOP ;  /* 0x0000000000007918 */ /* 0x000fe40000000000 */
.L_x_71:
[----:B--2---:R-:W-:Y:S02]  /*4b20*/  R2UR UR4, R14 ;  /* 0x000000000e0472ca */ /* 0x004fe400000e0000 */
[----:B------:R-:W-:-:S04]  /*4b30*/  ISETP.NE.AND P0, PT, R10, 0x2, PT ;  /* 0x000000020a00780c */ /* 0x000fc80003f05270 */
[----:B-1----:R-:W-:Y:S02]  /*4b40*/  SEL R3, RZ, 0x1, P0 ;  /* 0x00000001ff037807 */ /* 0x002fe40000000000 */
[----:B------:R-:W-:Y:S02]  /*4b50*/  SEL R10, R10, RZ, P0 ;  /* 0x000000ff0a0a7207 */ /* 0x000fe40000000000 */
[----:B------:R-:W-:-:S03]  /*4b60*/  LOP3.LUT R9, R9, R3, RZ, 0x3c, !PT ;  /* 0x0000000309097212 */ /* 0x000fc600078e3cff */
[----:B------:R-:W-:-:S04]  /*4b70*/  UIADD3 UR4, UPT, UPT, UR4, 0x1, URZ ;  /* 0x0000000104047890 */ /* 0x000fc8000fffe0ff */
[----:B------:R-:W-:-:S04]  /*4b80*/  UISETP.NE.AND UP0, UPT, UR4, 0x4, UPT ;  /* 0x000000040400788c */ /* 0x000fc8000bf05270 */
[----:B------:R-:W-:Y:S02]  /*4b90*/  USEL UR5, URZ, 0x1, UP0 ;  /* 0x00000001ff057887 */ /* 0x000fe40008000000 */
[----:B------:R-:W-:-:S04]  /*4ba0*/  USEL UR4, UR4, URZ, UP0 ;  /* 0x000000ff04047287 */ /* 0x000fc80008000000 */
[----:B------:R-:W-:Y:S02]  /*4bb0*/  LOP3.LUT R11, R11, UR5, RZ, 0x3c, !PT ;  /* 0x000000050b0b7c12 */ /* 0x000fe4000f8e3cff */
[----:B------:R-:W-:Y:S01]  /*4bc0*/  IMAD.U32 R14, RZ, RZ, UR4 ;  /* 0x00000004ff0e7e24 */ /* 0x000fe2000f8e00ff */
[----:B------:R-:W-:Y:S06]  /*4bd0*/  @P1 BRA `(.L_x_77) ;  /* 0xfffffff4005c1947 */ /* 0x000fec000383ffff */
[----:B------:R-:W1:Y:S01]  /*4be0*/  S2UR UR8, SR_CgaCtaId ;  /* 0x00000000000879c3 */ /* 0x000e620000008800 */
[----:B------:R-:W-:Y:S02]  /*4bf0*/  ELECT P0, URZ, PT ;  /* 0x0000000000ff782f */ /* 0x000fe40003800000 */
[----:B------:R-:W-:Y:S01]  /*4c00*/  R2UR UR5, R2 ;  /* 0x00000000020572ca */ /* 0x000fe200000e0000 */
[----:B------:R-:W-:Y:S01]  /*4c10*/  UMOV UR4, 0x40 ;  /* 0x0000004000047882 */ /* 0x000fe20000000000 */
[----:B------:R-:W-:-:S03]  /*4c20*/  IMAD.MOV.U32 R2, RZ, RZ, 0x1 ;  /* 0x00000001ff027424 */ /* 0x000fc600078e00ff */
[----:B------:R-:W-:Y:S08]  /*4c30*/  UVIRTCOUNT.DEALLOC.SMPOOL 0x80 ;  /* 0x000000800000784c */ /* 0x000ff00000000000 */
[----:B------:R-:W-:Y:S02]  /*4c40*/  UISETP.NE.AND UP1, UPT, UR5, URZ, UPT ;  /* 0x000000ff0500728c */ /* 0x000fe4000bf25270 */
[----:B-1----:R-:W-:-:S09]  /*4c50*/  ULEA UR8, UR8, UR4, 0x18 ;  /* 0x0000000408087291 */ /* 0x002fd2000f8ec0ff */
[----:B------:R1:W-:Y:S01]  /*4c60*/  @P0 STS.U8 [UR8+0x1c], R2 ;  /* 0x00001c02ff000988 */ /* 0x0003e20008000008 */
[----:B------:R-:W-:Y:S05]  /*4c70*/  BRA.U UP1, `(.L_x_78) ;  /* 0x0000000101a87547 */ /* 0x000fea000b800000 */
[----:B------:R-:W-:Y:S01]  /*4c80*/  R2UR UR4, R14 ;  /* 0x000000000e0472ca */ /* 0x000fe200000e0000 */
[----:B------:R-:W-:Y:S01]  /*4c90*/  UIADD3 UR7, UPT, UPT, UR62, 0xc0, URZ ;  /* 0x000000c03e077890 */ /* 0x000fe2000fffe0ff */
[----:B------:R-:W-:-:S11]  /*4ca0*/  SHF.L.U32 R3, R11, 0x1f, RZ ;  /* 0x0000001f0b037819 */ /* 0x000fd600000006ff */
[----:B------:R-:W-:-:S09]  /*4cb0*/  ULEA UR4, UR4, UR7, 0x3 ;  /* 0x0000000704047291 */ /* 0x000fd2000f8e18ff */
[----:B------:R-:W2:Y:S02]  /*4cc0*/  SYNCS.PHASECHK.TRANS64.TRYWAIT P0, [UR4], R3 ;  /* 0x00000003ff0075a7 */ /* 0x000ea40008001104 */
[----:B--2---:R-:W-:Y:S05]  /*4cd0*/  @!P0 BRA `(.L_x_79) ;  /* 0x0000005000348947 */ /* 0x004fea0003800000 */
.L_x_173:
[----:B------:R-:W-:-:S13]  /*4ce0*/  R2UR UR4, R14 ;  /* 0x000000000e0472ca */ /* 0x000fda00000e0000 */
[----:B------:R-:W-:-:S04]  /*4cf0*/  UIADD3 UR4, UPT, UPT, UR4, 0x1, URZ ;  /* 0x0000000104047890 */ /* 0x000fc8000fffe0ff */
[----:B------:R-:W-:-:S04]  /*4d00*/  UISETP.NE.AND UP0, UPT, UR4, 0x4, UPT ;  /* 0x000000040400788c */ /* 0x000fc8000bf05270 */
[----:B------:R-:W-:Y:S02]  /*4d10*/  USEL UR6, URZ, 0x1, UP0 ;  /* 0x00000001ff067887 */ /* 0x000fe40008000000 */
[----:B------:R-:W-:-:S04]  /*4d20*/  USEL UR4, UR4, URZ, UP0 ;  /* 0x000000ff04047287 */ /* 0x000fc80008000000 */
[----:B------:R-:W-:Y:S01]  /*4d30*/  ULEA UR5, UR4, UR7, 0x3 ;  /* 0x0000000704057291 */ /* 0x000fe2000f8e18ff */
[----:B-1----:R-:W-:-:S04]  /*4d40*/  LOP3.LUT R3, R11, UR6, RZ, 0x3c, !PT ;  /* 0x000000060b037c12 */ /* 0x002fc8000f8e3cff */
[----:B------:R-:W-:-:S04]  /*4d50*/  SHF.L.U32 R4, R3, 0x1f, RZ ;  /* 0x0000001f03047819 */ /* 0x000fc800000006ff */
[----:B------:R-:W1:Y:S02]  /*4d60*/  SYNCS.PHASECHK.TRANS64.TRYWAIT P0, [UR5], R4 ;  /* 0x00000004ff0075a7 */ /* 0x000e640008001105 */
[----:B-1----:R-:W-:Y:S05]  /*4d70*/  @!P0 BRA `(.L_x_80) ;  /* 0x0000005000248947 */ /* 0x002fea0003800000 */
.L_x_175:
        /* <DEDUP_REMOVED lines=9> */
.L_x_177:
[----:B------:R-:W-:-:S04]  /*4e10*/  UIADD3 UR4, UPT, UPT, UR4, 0x1, URZ ;  /* 0x0000000104047890 */ /* 0x000fc8000fffe0ff */
[----:B------:R-:W-:-:S04]  /*4e20*/  UISETP.NE.AND UP0, UPT, UR4, 0x4, UPT ;  /* 0x000000040400788c */ /* 0x000fc8000bf05270 */
[----:B------:R-:W-:Y:S02]  /*4e30*/  USEL UR5, URZ, 0x1, UP0 ;  /* 0x00000001ff057887 */ /* 0x000fe40008000000 */
[----:B------:R-:W-:-:S04]  /*4e40*/  USEL UR4, UR4, URZ, UP0 ;  /* 0x000000ff04047287 */ /* 0x000fc80008000000 */
[----:B------:R-:W-:Y:S01]  /*4e50*/  ULEA UR4, UR4, UR7, 0x3 ;  /* 0x0000000704047291 */ /* 0x000fe2000f8e18ff */
[----:B------:R-:W-:-:S04]  /*4e60*/  LOP3.LUT R3, R3, UR5, RZ, 0x3c, !PT ;  /* 0x0000000503037c12 */ /* 0x000fc8000f8e3cff */
[----:B------:R-:W-:Y:S01]  /*4e70*/  SHF.L.U32 R3, R3, 0x1f, RZ ;  /* 0x0000001f03037819 */ /* 0x000fe200000006ff */
[----:B-1----:R-:W-:-:S04]  /*4e80*/  IMAD.U32 R2, RZ, RZ, UR4 ;  /* 0x00000004ff027e24 */ /* 0x002fc8000f8e00ff */
[----:B------:R1:W2:Y:S03]  /*4e90*/  SYNCS.PHASECHK.TRANS64.TRYWAIT P0, [R2+URZ], R3 ;  /* 0x00000003020075a7 */ /* 0x0002a600080011ff */
[----:B--2---:R-:W-:Y:S05]  /*4ea0*/  @!P0 NANOSLEEP.SYNCS 0x989680 ;  /* 0x009896800000895d */ /* 0x004fea0003900000 */
[----:B------:R-:W2:Y:S02]  /*4eb0*/  @!P0 SYNCS.PHASECHK.TRANS64 P0, [R2+URZ], R3 ;  /* 0x00000003020085a7 */ /* 0x000ea400080010ff */
[----:B--2---:R-:W-:Y:S05]  /*4ec0*/  @P0 BRA `(.L_x_82) ;  /* 0x0000000000240947 */ /* 0x004fea0003800000 */
.L_x_83:
[----:B--2---:R2:W3:Y:S02]  /*4ed0*/  SYNCS.PHASECHK.TRANS64.TRYWAIT P0, [R2+URZ], R3 ;  /* 0x00000003020075a7 */ /* 0x0044e400080011ff */
[----:B---3--:R-:W-:Y:S05]  /*4ee0*/  @!P0 NANOSLEEP.SYNCS 0x989680 ;  /* 0x009896800000895d */ /* 0x008fea0003900000 */
[----:B------:R-:W3:Y:S02]  /*4ef0*/  @!P0 SYNCS.PHASECHK.TRANS64 P0, [R2+URZ], R3 ;  /* 0x00000003020085a7 */ /* 0x000ee400080010ff */
[----:B---3--:R-:W-:Y:S05]  /*4f00*/  @!P0 BRA `(.L_x_83) ;  /* 0xfffffffc00f08947 */ /* 0x008fea000383ffff */
[----:B------:R-:W-:Y:S05]  /*4f10*/  BRA `(.L_x_82) ;  /* 0x0000000000107947 */ /* 0x000fea0003800000 */
.L_x_78:
[----:B------:R-:W-:Y:S01]  /*4f20*/  R2UR UR5, R0 ;  /* 0x00000000000572ca */ /* 0x000fe200000e0000 */
[----:B------:R-:W-:-:S12]  /*4f30*/  UIADD3 UR4, UPT, UPT, UR62, 0x100, URZ ;  /* 0x000001003e047890 */ /* 0x000fd8000fffe0ff */
[----:B------:R-:W-:-:S09]  /*4f40*/  UPRMT UR4, UR5, 0x654, UR4 ;  /* 0x0000065405047896 */ /* 0x000fd20008000004 */
[----:B------:R-:W-:Y:S03]  /*4f50*/  SYNCS.ARRIVE.TRANS64.RED.A1T0 RZ, [UR4], RZ ;  /* 0x000000ffffff79a7 */ /* 0x000fe60008100404 */
.L_x_82:
[----:B-12---:R-:W-:Y:S01]  /*4f60*/  SHF.L.U32 R3, RZ, 0x1f, RZ ;  /* 0x0000001fff037819 */ /* 0x006fe200000006ff */
[----:B------:R-:W-:Y:S01]  /*4f70*/  UIADD3 UR4, UPT, UPT, UR62, 0x100, URZ ;  /* 0x000001003e047890 */ /* 0x000fe2000fffe0ff */
[----:B------:R-:W-:Y:S02]  /*4f80*/  PLOP3.LUT P0, PT, PT, PT, UP1, 0x80, 0x8 ;  /* 0x000000000008781c */ /* 0x000fe40003f0f018 */
[----:B------:R-:W1:Y:S02]  /*4f90*/  SYNCS.PHASECHK.TRANS64.TRYWAIT P1, [UR62+0x100], R3 ;  /* 0x00010003ff0075a7 */ /* 0x000e64000802113e */
[----:B-1----:R-:W-:Y:S09]  /*4fa0*/  @!P1 BRA `(.L_x_84) ;  /* 0x0000004c00c89947 */ /* 0x002ff20003800000 */
.L_x_179:
[----:B------:R-:W-:Y:S02]  /*4fb0*/  R2UR UR6, R0 ;  /* 0x00000000000672ca */ /* 0x000fe400000e0000 */
[----:B------:R-:W-:-:S11]  /*4fc0*/  R2UR UR5, R16 ;  /* 0x00000000100572ca */ /* 0x000fd600000e0000 */
[----:B------:R-:W-:-:S03]  /*4fd0*/  @!UP1 UPRMT UR4, UR6, 0x654, UR4 ;  /* 0x0000065406049896 */ /* 0x000fc60008000004 */
[----:B------:R-:W-:-:S06]  /*4fe0*/  UMOV UR6, 0x1 ;  /* 0x0000000100067882 */ /* 0x000fcc0000000000 */
[----:B------:R-:W-:Y:S01]  /*4ff0*/  @!P0 SYNCS.ARRIVE.TRANS64.RED.A1T0 RZ, [UR4], RZ ;  /* 0x000000ffffff89a7 */ /* 0x000fe20008100404 */
[----:B------:R-:W-:Y:S01]  /*5000*/  NOP ;  /* 0x0000000000007918 */ /* 0x000fe20000000000 */
[----:B------:R-:W2:Y:S01]  /*5010*/  LDS R0, [UR8+0x14] ;  /* 0x00001408ff007984 */ /* 0x000ea20008000800 */
[----:B------:R-:W-:-:S03]  /*5020*/  ULOP3.LUT UR4, UR5, 0xffff, URZ, 0xc0, !UPT ;  /* 0x0000ffff05047892 */ /* 0x000fc6000f8ec0ff */
[----:B------:R-:W-:Y:S01]  /*5030*/  UMOV UR5, 0xffff ;  /* 0x0000ffff00057882 */ /* 0x000fe20000000000 */
[----:B------:R-:W-:-:S04]  /*5040*/  USHF.R.U32.HI UR4, URZ, 0x5, UR4 ;  /* 0x00000005ff047899 */ /* 0x000fc80008011604 */
[----:B------:R-:W-:Y:S02]  /*5050*/  USHF.L.U32 UR5, UR5, UR4, URZ ;  /* 0x0000000405057299 */ /* 0x000fe400080006ff */
[----:B------:R-:W-:-:S04]  /*5060*/  USHF.L.U32 UR4, UR6, UR4, URZ ;  /* 0x0000000406047299 */ /* 0x000fc800080006ff */
[----:B--2---:R-:W-:-:S04]  /*5070*/  LOP3.LUT R0, R0, UR5, RZ, 0xc0, !PT ;  /* 0x0000000500007c12 */ /* 0x004fc8000f8ec0ff */
[----:B------:R-:W-:-:S13]  /*5080*/  ISETP.NE.AND P0, PT, R0, UR5, PT ;  /* 0x0000000500007c0c */ /* 0x000fda000bf05270 */
[----:B------:R-:W-:Y:S05]  /*5090*/  @P0 BRA `(.L_x_85) ;  /* 0x0000000000580947 */ /* 0x000fea0003800000 */
[----:B------:R-:W2:Y:S02]  /*50a0*/  LDS R0, [UR8+0x18] ;  /* 0x00001808ff007984 */ /* 0x000ea40008000800 */
[----:B--2---:R-:W-:-:S04]  /*50b0*/  LOP3.LUT R0, R0, UR4, RZ, 0xc0, !PT ;  /* 0x0000000400007c12 */ /* 0x004fc8000f8ec0ff */
[----:B------:R-:W-:-:S13]  /*50c0*/  ISETP.NE.AND P0, PT, R0, UR4, PT ;  /* 0x0000000400007c0c */ /* 0x000fda000bf05270 */
[----:B------:R-:W-:Y:S05]  /*50d0*/  @P0 BRA `(.L_x_86) ;  /* 0x00000000003c0947 */ /* 0x000fea0003800000 */
[----:B-1----:R-:W1:Y:S01]  /*50e0*/  S2R R2, SR_LANEID ;  /* 0x0000000000027919 */ /* 0x002e620000000000 */
[----:B------:R-:W-:-:S06]  /*50f0*/  ULOP3.LUT UR5, URZ, UR5, URZ, 0x33, !UPT ;  /* 0x00000005ff057292 */ /* 0x000fcc000f8e33ff */
[----:B------:R-:W-:-:S04]  /*5100*/  IMAD.U32 R0, RZ, RZ, UR5 ;  /* 0x00000005ff007e24 */ /* 0x000fc8000f8e00ff */
[----:B------:R2:W3:Y:S02]  /*5110*/  REDUX UR7, R0 ;  /* 0x00000000000773c4 */ /* 0x0004e40000000000 */
[----:B------:R4:W-:Y:S01]  /*5120*/  UTCATOMSWS.AND URZ, UR5 ;  /* 0x0000000500ff79e3 */ /* 0x0009e20008000000 */
[----:B--2---:R-:W-:Y:S01]  /*5130*/  LOP3.LUT R0, RZ, UR4, RZ, 0x33, !PT ;  /* 0x00000004ff007c12 */ /* 0x004fe2000f8e33ff */
[----:B------:R-:W-:Y:S02]  /*5140*/  VOTEU.ANY UR4, UPT, PT ;  /* 0x0000000000047886 */ /* 0x000fe400038e0100 */
[----:B------:R-:W-:Y:S02]  /*5150*/  UFLO.U32 UR4, UR4 ;  /* 0x00000004000472bd */ /* 0x000fe400080e0000 */
[----:B------:R-:W2:Y:S04]  /*5160*/  REDUX UR6, R0 ;  /* 0x00000000000673c4 */ /* 0x000ea80000000000 */
[----:B-1----:R-:W-:-:S02]  /*5170*/  ISETP.EQ.U32.AND P0, PT, R2, UR4, PT ;  /* 0x0000000402007c0c */ /* 0x002fc4000bf02070 */
[----:B---3--:R-:W-:-:S11]  /*5180*/  MOV R2, UR7 ;  /* 0x0000000700027c02 */ /* 0x008fd60008000f00 */
[----:B------:R4:W-:Y:S01]  /*5190*/  @P0 ATOMS.AND RZ, [UR8+0x14], R2 ;  /* 0x00001402ffff098c */ /* 0x0009e2000a800008 */
[----:B--2---:R-:W-:-:S05]  /*51a0*/  IMAD.U32 R0, RZ, RZ, UR6 ;  /* 0x00000006ff007e24 */ /* 0x004fca000f8e00ff */
[----:B------:R4:W-:Y:S01]  /*51b0*/  @P0 ATOMS.AND RZ, [UR8+0x18], R0 ;  /* 0x00001800ffff098c */ /* 0x0009e2000a800008 */
[----:B------:R-:W-:Y:S05]  /*51c0*/  BRA `(.L_x_87) ;  /* 0x0000000000147947 */ /* 0x000fea0003800000 */
.L_x_86:
[----:B-1----:R-:W-:Y:S02]  /*51d0*/  MOV R2, 0x51f0 ;  /* 0x000051f000027802 */ /* 0x002fe40000000f00 */
[----:B-----5:R-:W-:Y:S05]  /*51e0*/  CALL.REL.NOINC `($__internal_0_$__cuda_sm10x_tcgen05_guardrail_trap_col_being_dealloced_not_returned_by_alloc) ;  /* 0x0000005000a07944 */ /* 0x020fea0003c00000 */
[----:B------:R-:W-:Y:S05]  /*51f0*/  BRA `(.L_x_87) ;  /* 0x0000000000087947 */ /* 0x000fea0003800000 */
.L_x_85:
[----:B-1----:R-:W-:Y:S02]  /*5200*/  MOV R2, 0x5220 ;  /* 0x0000522000027802 */ /* 0x002fe40000000f00 */
[----:B-----5:R-:W-:Y:S05]  /*5210*/  CALL.REL.NOINC `($__internal_2_$__cuda_sm10x_tcgen05_guardrail_trap_unallocated_columns_being_dealloced) ;  /* 0x0000005000ac7944 */ /* 0x020fea0003c00000 */
.L_x_87:
[----:B------:R-:W-:Y:S01]  /*5220*/  NOP ;  /* 0x0000000000007918 */ /* 0x000fe20000000000 */
[----:B----4-:R-:W-:Y:S05]  /*5230*/  EXIT ;  /* 0x000000000000794d */ /* 0x010fea0003800000 */
.L_x_58:
[----:B------:R-:W-:-:S09]  /*5240*/  UISETP.NE.OR UP0, UPT, UR22, 0x3, !UP3 ;  /* 0x000000031600788c */ /* 0x000fd2000df05670 */
[----:B------:R-:W-:Y:S05]  /*5250*/  BRA.U UP0, `(.L_x_88) ;  /* 0x0000001100d07547 */ /* 0x000fea000b800000 */
[----:B------:R-:W1:Y:S01]  /*5260*/  LDCU UR31, c[0x0][0x370] ;  /* 0x00006e00ff1f77ac */ /* 0x000e620008000800 */
[----:B------:R-:W2:Y:S01]  /*5270*/  LDC.64 R16, c[0x0][0x348] ;  /* 0x0000d200ff107b82 */ /* 0x000ea20000000a00 */
[----:B------:R-:W-:Y:S01]  /*5280*/  R2UR UR10, R59 ;  /* 0x000000003b0a72ca */ /* 0x000fe200000e0000 */
[----:B------:R-:W-:Y:S01]  /*5290*/  HFMA2 R13, -RZ, RZ, 0, 0 ;  /* 0x00000000ff0d7431 */ /* 0x000fe200000001ff */
[----:B------:R-:W1:Y:S01]  /*52a0*/  LDCU.128 UR48, c[0x0][0xb10] ;  /* 0x00016200ff3077ac */ /* 0x000e620008000c00 */
[----:B------:R-:W-:Y:S01]  /*52b0*/  IMAD.MOV.U32 R15, RZ, RZ, 0x1 ;  /* 0x00000001ff0f7424 */ /* 0x000fe200078e00ff */
[----:B------:R-:W-:Y:S01]  /*52c0*/  MOV R7, 0x2000 ;  /* 0x0000200000077802 */ /* 0x000fe20000000f00 */
[----:B------:R-:W-:Y:S01]  /*52d0*/  IMAD.MOV.U32 R14, RZ, RZ, RZ ;  /* 0x000000ffff0e7224 */ /* 0x000fe200078e00ff */
[----:B------:R-:W3:Y:S01]  /*52e0*/  LDCU UR30, c[0x0][0x374] ;  /* 0x00006e80ff1e77ac */ /* 0x000ee20008000800 */
[----:B------:R-:W4:Y:S01]  /*52f0*/  LDC.64 R2, c[0x0][0x888] ;  /* 0x00022200ff027b82 */ /* 0x000f220000000a00 */
[----:B------:R-:W3:Y:S01]  /*5300*/  LDCU UR15, c[0x0][0xb0c] ;  /* 0x00016180ff0f77ac */ /* 0x000ee20008000800 */
[----:B------:R-:W2:Y:S06]  /*5310*/  LDCU UR47, c[0x0][0xb20] ;  /* 0x00016400ff2f77ac */ /* 0x000eac0008000800 */
[----:B------:R-:W4:Y:S01]  /*5320*/  LDC.64 R4, c[0x0][0x890] ;  /* 0x00022400ff047b82 */ /* 0x000f220000000a00 */
[----:B------:R-:W2:Y:S01]  /*5330*/  LDCU UR4, c[0x0][0xb30] ;  /* 0x00016600ff0477ac */ /* 0x000ea20008000800 */
[----:B------:R-:W-:Y:S01]  /*5340*/  UMOV UR21, 0x400 ;  /* 0x0000040000157882 */ /* 0x000fe20000000000 */
[----:B-1----:R-:W-:-:S02]  /*5350*/  UIMAD.WIDE.U32 UR6, UR31, UR48, URZ ;  /* 0x000000301f0672a5 */ /* 0x002fc4000f8e00ff */
[----:B---3--:R-:W-:Y:S02]  /*5360*/  UIMAD.WIDE.U32 UR8, UR30, UR51, URZ ;  /* 0x000000331e0872a5 */ /* 0x008fe4000f8e00ff */
[----:B------:R-:W-:Y:S02]  /*5370*/  ULEA UR21, UR10, UR21, 0x18 ;  /* 0x000000150a157291 */ /* 0x000fe4000f8ec0ff */
[----:B------:R-:W-:Y:S02]  /*5380*/  UPLOP3.LUT UP2, UPT, UPT, UPT, UPT, 0x40, 0x4 ;  /* 0x000000000004789c */ /* 0x000fe40003f4e870 */
[----:B------:R-:W-:Y:S01]  /*5390*/  UIADD3 UR37, UPT, UPT, UR21, 0x48, URZ ;  /* 0x0000004815257890 */ /* 0x000fe2000fffe0ff */
[----:B------:R-:W-:Y:S01]  /*53a0*/  UMOV UR6, UR7 ;  /* 0x0000000700067c82 */ /* 0x000fe20008000000 */
[----:B------:R-:W-:Y:S01]  /*53b0*/  UMOV UR38, UR9 ;  /* 0x0000000900267c82 */ /* 0x000fe20008000000 */
[----:B------:R-:W-:Y:S02]  /*53c0*/  UISETP.GE.AND UP0, UPT, UR39, 0x1, UPT ;  /* 0x000000012700788c */ /* 0x000fe4000bf06270 */
[----:B------:R-:W-:Y:S01]  /*53d0*/  UISETP.NE.AND UP4, UPT, UR39, 0x1, UPT ;  /* 0x000000012700788c */ /* 0x000fe2000bf85270 */
[----:B------:R-:W1:Y:S01]  /*53e0*/  LDCU.64 UR22, c[0x0][0xb28] ;  /* 0x00016500ff1677ac */ /* 0x000e620008000a00 */
[----:B------:R-:W-:-:S02]  /*53f0*/  UISETP.NE.AND UP6, UPT, UR15, 0x1, UPT ;  /* 0x000000010f00788c */ /* 0x000fc4000bfc5270 */
[----:B------:R-:W-:Y:S02]  /*5400*/  UISETP.NE.AND UP5, UPT, UR50, 0x1, UPT ;  /* 0x000000013200788c */ /* 0x000fe4000bfa5270 */
[----:B------:R-:W-:Y:S02]  /*5410*/  UIADD3 UR41, UPT, UPT, UR21, 0x30, URZ ;  /* 0x0000003015297890 */ /* 0x000fe4000fffe0ff */
[----:B------:R-:W-:Y:S02]  /*5420*/  UIADD3 UR33, UPT, UPT, UR21, 0x38, URZ ;  /* 0x0000003815217890 */ /* 0x000fe4000fffe0ff */
[----:B------:R-:W-:Y:S02]  /*5430*/  UIADD3 UR25, UPT, UPT, UR21, 0x40, URZ ;  /* 0x0000004015197890 */ /* 0x000fe4000fffe0ff */
[----:B------:R-:W-:Y:S02]  /*5440*/  UPRMT UR37, UR10, 0x654, UR37 ;  /* 0x000006540a257896 */ /* 0x000fe40008000025 */
[----:B------:R-:W-:-:S02]  /*5450*/  USHF.R.U32.HI UR45, URZ, UR49, UR6 ;  /* 0x00000031ff2d7299 */ /* 0x000fc40008011606 */
[----:B--2---:R-:W-:Y:S02]  /*5460*/  USHF.R.U32.HI UR38, URZ, UR47, UR38 ;  /* 0x0000002fff267299 */ /* 0x004fe40008011626 */
[----:B------:R-:W-:-:S11]  /*5470*/  UISETP.NE.AND UP3, UPT, UR4, 0x1, UPT ;  /* 0x000000010400788c */ /* 0x000fd6000bf65270 */
.L_x_99:
[C---:B------:R-:W-:Y:S02]  /*5480*/  LEA R12, R14.reuse, UR21, 0x3 ;  /* 0x000000150e0c7c11 */ /* 0x040fe4000f8e18ff */
[----:B------:R-:W-:Y:S02]  /*5490*/  SHF.L.U32 R0, R13, 0x1f, RZ ;  /* 0x0000001f0d007819 */ /* 0x000fe400000006ff */
[----:B------:R-:W-:Y:S02]  /*54a0*/  LEA R8, R14, UR21, 0x4 ;  /* 0x000000150e087c11 */ /* 0x000fe4000f8e20ff */
[----:B--2---:R-:W2:Y:S02]  /*54b0*/  SYNCS.PHASECHK.TRANS64.TRYWAIT P0, [R12+URZ+0x80], R0 ;  /* 0x000080000c0075a7 */ /* 0x004ea400080011ff */
[----:B--2---:R-:W-:Y:S05]  /*54c0*/  @!P0 BRA `(.L_x_89) ;  /* 0x0000004800988947 */ /* 0x004fea0003800000 */
.L_x_180:
[----:B------:R-:W3:Y:S01]  /*54d0*/  LDS.128 R8, [R8+0x110] ;  /* 0x0001100008087984 */ /* 0x000ee20000000c00 */
[----:B------:R-:W-:Y:S01]  /*54e0*/  UISETP.GE.AND UP0, UPT, UR39, 0x1, UPT ;  /* 0x000000012700788c */ /* 0x000fe2000bf06270 */
[----:B------:R-:W-:Y:S01]  /*54f0*/  @!PT LDS RZ, [RZ] ;  /* 0x00000000fffff984 */ /* 0x000fe20000000800 */
[----:B------:R-:W-:Y:S01]  /*5500*/  @!PT LDS RZ, [RZ] ;  /* 0x00000000fffff984 */ /* 0x000fe20000000800 */
[----:B------:R-:W-:Y:S01]  /*5510*/  @!PT LDS RZ, [RZ] ;  /* 0x00000000fffff984 */ /* 0x000fe20000000800 */
[----:B------:R-:W-:Y:S01]  /*5520*/  @!PT LDS RZ, [RZ] ;  /* 0x00000000fffff984 */ /* 0x000fe20000000800 */
[----:B------:R1:W-:Y:S06]  /*5530*/  MEMBAR.ALL.CTA ;  /* 0x0000000000007992 */ /* 0x0003ec0000008000 */
[----:B-1----:R-:W1:Y:S01]  /*5540*/  FENCE.VIEW.ASYNC.S ;  /* 0x00000000000073c6 */ /* 0x002e620000000000 */
[----:B---3--:R-:W-:Y:S11]  /*5550*/  LOP3.LUT P0, RZ, R10, 0x1, RZ, 0xc0, !PT ;  /* 0x000000010aff7812 */ /* 0x008ff6000780c0ff */
[----:B------:R-:W-:Y:S02]  /*5560*/  @!UPT UIADD3 URZ, UPT, UPT, URZ, URZ, URZ ;  /* 0x000000fffffff290 */ /* 0x000fe4000fffe0ff */
[----:B-1----:R-:W-:Y:S01]  /*5570*/  VOTEU.ANY UP1, P0 ;  /* 0x0000000000ff7886 */ /* 0x002fe20000020100 */
[----:B------:R-:W-:Y:S11]  /*5580*/  PLOP3.LUT P0, PT, PT, PT, UP1, 0x80, 0x8 ;  /* 0x000000000008781c */ /* 0x000ff60003f0f018 */
[----:B------:R-:W-:Y:S02]  /*5590*/  @!UPT UIADD3 URZ, UPT, UPT, URZ, URZ, URZ ;  /* 0x000000fffffff290 */ /* 0x000fe4000fffe0ff */
[----:B--2---:R-:W-:Y:S02]  /*55a0*/  @P0 SHF.R.U32.HI R0, RZ, 0x10, R9 ;  /* 0x00000010ff000819 */ /* 0x004fe40000011609 */
[----:B------:R-:W-:Y:S02]  /*55b0*/  @P0 MOV R6, R8 ;  /* 0x0000000800060202 */ /* 0x000fe40000000f00 */
[----:B------:R-:W-:Y:S01]  /*55c0*/  @P0 R2UR UR4, R0 ;  /* 0x00000000000402ca */ /* 0x000fe200000e0000 */
[----:B------:R-:W-:Y:S01]  /*55d0*/  VIADD R0, R12, 0x90 ;  /* 0x000000900c007836 */ /* 0x000fe20000000000 */
[----:B------:R-:W-:Y:S02]  /*55e0*/  @P0 LOP3.LUT R8, R9, 0xffff, RZ, 0xc0, !PT ;  /* 0x0000ffff09080812 */ /* 0x000fe400078ec0ff */
[----:B------:R-:W-:Y:S02]  /*55f0*/  @P0 R2UR UR6, R6 ;  /* 0x00000000060602ca */ /* 0x000fe400000e0000 */
[----:B------:R-:W-:Y:S02]  /*5600*/  PRMT R0, RZ, 0x654, R0 ;  /* 0x00000654ff007816 */ /* 0x000fe40000000000 */
[----:B------:R-:W-:Y:S02]  /*5610*/  @P0 R2UR UR5, R8 ;  /* 0x00000000080502ca */ /* 0x000fe400000e0000 */
[----:B------:R1:W-:Y:S03]  /*5620*/  SYNCS.ARRIVE.TRANS64.RED.A1T0 RZ, [R0+URZ], RZ ;  /* 0x000000ff00ff79a7 */ /* 0x0003e600081004ff */
[----:B------:R-:W-:Y:S04]  /*5630*/  @UP1 UMOV UR29, UR4 ;  /* 0x00000004001d1c82 */ /* 0x000fe80008000000 */
[----:B------:R-:W-:Y:S04]  /*5640*/  @UP1 UMOV UR14, UR6 ;  /* 0x00000006000e1c82 */ /* 0x000fe80008000000 */
[----:B------:R-:W-:Y:S01]  /*5650*/  @UP1 UMOV UR13, UR5 ;  /* 0x00000005000d1c82 */ /* 0x000fe20008000000 */
[----:B------:R-:W-:Y:S05]  /*5660*/  BRA.U !UP0, `(.L_x_90) ;  /* 0x0000000108a47547 */ /* 0x000fea000b800000 */
[----:B------:R-:W-:Y:S02]  /*5670*/  UIMAD.WIDE.U32 UR16, UR13, UR51, URZ ;  /* 0x000000330d1072a5 */ /* 0x000fe4000f8e00ff */
[----:B------:R-:W-:Y:S02]  /*5680*/  UIMAD.WIDE.U32 UR18, UR14, UR48, URZ ;  /* 0x000000300e1272a5 */ /* 0x000fe4000f8e00ff */
[----:B------:R-:W-:Y:S02]  /*5690*/  USEL UR4, UR30, UR38, !UP5 ;  /* 0x000000261e047287 */ /* 0x000fe4000e800000 */
[----:B------:R-:W-:Y:S02]  /*56a0*/  USEL UR7, UR31, UR45, !UP6 ;  /* 0x0000002d1f077287 */ /* 0x000fe4000f000000 */
[----:B------:R-:W-:Y:S02]  /*56b0*/  UIMAD.WIDE.U32 UR8, UR4, UR22, URZ ;  /* 0x00000016040872a5 */ /* 0x000fe4000f8e00ff */
[----:B------:R-:W-:Y:S01]  /*56c0*/  UIMAD.WIDE.U32 UR10, UR7, UR22, URZ ;  /* 0x00000016070a72a5 */ /* 0x000fe2000f8e00ff */
[----:B------:R-:W-:Y:S02]  /*56d0*/  UMOV UR5, UR17 ;  /* 0x0000001100057c82 */ /* 0x000fe40008000000 */
[----:B------:R-:W-:Y:S03]  /*56e0*/  USHF.R.U32.HI UR6, URZ, UR47, UR5 ;  /* 0x0000002fff067299 */ /* 0x000fe60008011605 */
[----:B------:R-:W-:Y:S01]  /*56f0*/  UMOV UR5, UR19 ;  /* 0x0000001300057c82 */ /* 0x000fe20008000000 */
[----:B------:R-:W-:Y:S02]  /*5700*/  USEL UR6, UR13, UR6, !UP5 ;  /* 0x000000060d067287 */ /* 0x000fe4000e800000 */
[----:B------:R-:W-:Y:S03]  /*5710*/  USHF.R.U32.HI UR12, URZ, UR49, UR5 ;  /* 0x00000031ff0c7299 */ /* 0x000fe60008011605 */
[----:B------:R-:W-:Y:S02]  /*5720*/  UMOV UR5, UR9 ;  /* 0x0000000900057c82 */ /* 0x000fe40008000000 */
[----:B------:R-:W-:Y:S03]  /*5730*/  @UP4 USHF.R.U32.HI UR4, URZ, UR23, UR5 ;  /* 0x00000017ff044299 */ /* 0x000fe60008011605 */
[----:B------:R-:W-:Y:S01]  /*5740*/  UMOV UR5, UR11 ;  /* 0x0000000b00057c82 */ /* 0x000fe20008000000 */
[----:B------:R-:W-:Y:S02]  /*5750*/  UIMAD UR4, UR39, UR4, URZ ;  /* 0x00000004270472a4 */ /* 0x000fe4000f8e02ff */
[----:B------:R-:W-:Y:S02]  /*5760*/  @UP4 USHF.R.U32.HI UR7, URZ, UR23, UR5 ;  /* 0x00000017ff074299 */ /* 0x000fe40008011605 */
[----:B------:R-:W-:Y:S02]  /*5770*/  UIMAD.WIDE.U32 UR10, UR6, UR22, URZ ;  /* 0x00000016060a72a5 */ /* 0x000fe4000f8e00ff */
[----:B------:R-:W-:Y:S02]  /*5780*/  USEL UR5, UR14, UR12, !UP6 ;  /* 0x0000000c0e057287 */ /* 0x000fe4000f000000 */
[----:B------:R-:W-:Y:S02]  /*5790*/  UIMAD UR8, UR39, UR7, URZ ;  /* 0x00000007270872a4 */ /* 0x000fe4000f8e02ff */
[----:B------:R-:W-:Y:S03]  /*57a0*/  UISETP.GE.AND UP0, UPT, UR6, UR4, UPT ;  /* 0x000000040600728c */ /* 0x000fe6000bf06270 */
[----:B------:R-:W-:Y:S01]  /*57b0*/  UMOV UR4, UR11 ;  /* 0x0000000b00047c82 */ /* 0x000fe20008000000 */
[----:B------:R-:W-:Y:S02]  /*57c0*/  UISETP.GE.OR UP0, UPT, UR5, UR8, UP0 ;  /* 0x000000080500728c */ /* 0x000fe40008706670 */
[----:B------:R-:W-:Y:S02]  /*57d0*/  USHF.R.U32.HI UR4, URZ, UR23, UR4 ;  /* 0x00000017ff047299 */ /* 0x000fe40008011604 */
[----:B------:R-:W-:Y:S02]  /*57e0*/  UIMAD.WIDE.U32 UR8, UR5, UR22, URZ ;  /* 0x00000016050872a5 */ /* 0x000fe4000f8e00ff */
[----:B------:R-:W-:Y:S04]  /*57f0*/  USEL UR10, UR6, UR4, !UP4 ;  /* 0x00000004060a7287 */ /* 0x000fe8000e000000 */
[----:B------:R-:W-:Y:S01]  /*5800*/  UIADD3 UR11, UPT, UPT, -UR10, URZ, URZ ;  /* 0x000000ff0a0b7290 */ /* 0x000fe2000fffe1ff */
[----:B------:R-:W-:Y:S02]  /*5810*/  @!UP0 UMOV UR4, UR9 ;  /* 0x0000000900048c82 */ /* 0x000fe40008000000 */
[----:B------:R-:W-:Y:S02]  /*5820*/  @!UP0 USHF.R.U32.HI UR4, URZ, UR23, UR4 ;  /* 0x00000017ff048299 */ /* 0x000fe40008011604 */
[----:B------:R-:W-:Y:S02]  /*5830*/  UIMAD UR8, UR39, UR11, UR6 ;  /* 0x0000000b270872a4 */ /* 0x000fe4000f8e0206 */
[----:B------:R-:W-:Y:S04]  /*5840*/  @!UP0 USEL UR4, UR5, UR4, !UP4 ;  /* 0x0000000405048287 */ /* 0x000fe8000e000000 */
[----:B------:R-:W-:Y:S02]  /*5850*/  @!UP0 UIMAD UR7, UR7, UR8, UR4 ;  /* 0x00000008070782a4 */ /* 0x000fe4000f8e0204 */
[----:B------:R-:W-:Y:S02]  /*5860*/  @!UP0 UIADD3 UR9, UPT, UPT, UR10, -UR4, URZ ;  /* 0x800000040a098290 */ /* 0x000fe4000fffe0ff */
[----:B------:R-:W-:Y:S02]  /*5870*/  UIADD3 UR8, UPT, UPT, -UR6, URZ, URZ ;  /* 0x000000ff06087290 */ /* 0x000fe4000fffe1ff */
[----:B------:R-:W-:Y:S02]  /*5880*/  UIADD3 UR4, UPT, UPT, -UR5, URZ, URZ ;  /* 0x000000ff05047290 */ /* 0x000fe4000fffe1ff */
[----:B------:R-:W-:Y:S03]  /*5890*/  @!UP0 UIMAD UR6, UR9, UR39, UR5 ;  /* 0x00000027090682a4 */ /* 0x000fe6000f8e0205 */
[----:B------:R-:W-:Y:S01]  /*58a0*/  @!UP0 UMOV UR5, UR7 ;  /* 0x0000000700058c82 */ /* 0x000fe20008000000 */
[----:B------:R-:W-:Y:S02]  /*58b0*/  UIMAD UR7, UR15, UR4, UR14 ;  /* 0x000000040f0772a4 */ /* 0x000fe4000f8e020e */
[----:B------:R-:W-:Y:S02]  /*58c0*/  UIMAD UR4, UR50, UR8, UR13 ;  /* 0x00000008320472a4 */ /* 0x000fe4000f8e020d */
[----:B------:R-:W-:Y:S02]  /*58d0*/  UIMAD UR14, UR5, UR15, UR7 ;  /* 0x0000000f050e72a4 */ /* 0x000fe4000f8e0207 */
[----:B------:R-:W-:Y:S11]  /*58e0*/  UIMAD UR13, UR6, UR50, UR4 ;  /* 0x00000032060d72a4 */ /* 0x000ff6000f8e0204 */
[----:B------:R-:W-:Y:S01]  /*58f0*/  @!UPT UIADD3 URZ, UPT, UPT, URZ, URZ, URZ ;  /* 0x000000fffffff290 */ /* 0x000fe2000fffe0ff */
.L_x_90:
[----:B------:R-:W2:Y:S01]  /*5900*/  @!UP3 LDCU.128 UR8, c[0x0][0xb10] ;  /* 0x00016200ff08b7ac */ /* 0x000ea20008000c00 */
[C---:B----4-:R-:W-:Y:S02]  /*5910*/  ISETP.NE.U32.AND P1, PT, R4.reuse, RZ, PT ;  /* 0x000000ff0400720c */ /* 0x050fe40003f25070 */
[----:B------:R-:W-:Y:S02]  /*5920*/  ISETP.NE.U32.AND P0, PT, R4, RZ, PT ;  /* 0x000000ff0400720c */ /* 0x000fe40003f05070 */
[C---:B------:R-:W-:Y:S02]  /*5930*/  ISETP.NE.AND.EX P1, PT, R5.reuse, RZ, PT, P1 ;  /* 0x000000ff0500720c */ /* 0x040fe40003f25310 */
[----:B------:R-:W-:Y:S01]  /*5940*/  ISETP.NE.AND.EX P0, PT, R5, RZ, PT, P0 ;  /* 0x000000ff0500720c */ /* 0x000fe20003f05300 */
[----:B------:R-:W3:Y:S01]  /*5950*/  @!UP3 LDCU UR5, c[0x0][0xb0c] ;  /* 0x00016180ff05b7ac */ /* 0x000ee20008000800 */
[----:B------:R-:W-:Y:S01]  /*5960*/  SHF.L.U32 R9, R15, 0x1f, RZ ;  /* 0x0000001f0f097819 */ /* 0x000fe200000006ff */
[----:B------:R-:W-:Y:S02]  /*5970*/  USHF.L.U32 UR42, UR27, 0x7, URZ ;  /* 0x000000071b2a7899 */ /* 0x000fe400080006ff */
[----:B------:R-:W-:Y:S02]  /*5980*/  USHF.L.U32 UR43, UR20, 0x6, URZ ;  /* 0x00000006142b7899 */ /* 0x000fe400080006ff */
[----:B--2---:R-:W-:Y:S07]  /*5990*/  UIMAD.WIDE.U32 UR6, UR14, UR8, URZ ;  /* 0x000000080e0672a5 */ /* 0x004fee000f8e00ff */
[----:B------:R-:W-:Y:S01]  /*59a0*/  @!UP3 UMOV UR4, UR7 ;  /* 0x000000070004bc82 */ /* 0x000fe20008000000 */
[----:B---3--:R-:W-:Y:S02]  /*59b0*/  @!UP3 UISETP.NE.AND UP0, UPT, UR5, 0x1, UPT ;  /* 0x000000010500b88c */ /* 0x008fe4000bf05270 */
[----:B------:R-:W-:Y:S02]  /*59c0*/  @!UP3 USHF.R.U32.HI UR4, URZ, UR9, UR4 ;  /* 0x00000009ff04b299 */ /* 0x000fe40008011604 */
[----:B------:R-:W-:Y:S02]  /*59d0*/  UIMAD.WIDE.U32 UR6, UR13, UR11, URZ ;  /* 0x0000000b0d0672a5 */ /* 0x000fe4000f8e00ff */
[----:B------:R-:W-:Y:S02]  /*59e0*/  @!UP3 USEL UR8, UR14, UR4, !UP0 ;  /* 0x000000040e08b287 */ /* 0x000fe4000c000000 */
[----:B------:R-:W-:Y:S03]  /*59f0*/  @!UP3 UISETP.NE.AND UP0, UPT, UR10, 0x1, UPT ;  /* 0x000000010a00b88c */ /* 0x000fe6000bf05270 */
[----:B------:R-:W-:Y:S02]  /*5a00*/  @!UP3 UMOV UR6, UR7 ;  /* 0x000000070006bc82 */ /* 0x000fe40008000000 */
[----:B------:R-:W2:Y:S02]  /*5a10*/  @!UP3 LDCU UR4, c[0x0][0xb20] ;  /* 0x00016400ff04b7ac */ /* 0x000ea40008000800 */
[----:B--2---:R-:W-:Y:S04]  /*5a20*/  @!UP3 USHF.R.U32.HI UR6, URZ, UR4, UR6 ;  /* 0x00000004ff06b299 */ /* 0x004fe80008011606 */
[----:B------:R-:W-:Y:S04]  /*5a30*/  @!UP3 USEL UR6, UR13, UR6, !UP0 ;  /* 0x000000060d06b287 */ /* 0x000fe8000c000000 */
[----:B------:R-:W-:Y:S02]  /*5a40*/  @!UP3 UIADD3 UR4, UPT, UPT, -UR8, UR6, URZ ;  /* 0x000000060804b290 */ /* 0x000fe4000fffe1ff */
[----:B------:R-:W-:Y:S02]  /*5a50*/  @!UP3 UIADD3 UR6, UPT, UPT, UR8, -UR6, URZ ;  /* 0x800000060806b290 */ /* 0x000fe4000fffe0ff */
[----:B------:R-:W-:Y:S02]  /*5a60*/  @!UP3 UIMAD UR14, UR4, UR5, UR14 ;  /* 0x00000005040eb2a4 */ /* 0x000fe4000f8e020e */
[----:B------:R-:W-:Y:S01]  /*5a70*/  @!UP3 UIMAD UR13, UR6, UR10, UR13 ;  /* 0x0000000a060db2a4 */ /* 0x000fe2000f8e020d */
[----:B------:R-:W-:Y:S11]  /*5a80*/  BRA.U UP2, `(.L_x_91) ;  /* 0x0000000102107547 */ /* 0x000ff6000b800000 */
[----:B------:R-:W-:Y:S04]  /*5a90*/  MOV R6, UR46 ;  /* 0x0000002e00067c02 */ /* 0x000fe80008000f00 */
[----:B------:R-:W-:Y:S04]  /*5aa0*/  SHF.L.U32 R6, R6, 0x1f, RZ ;  /* 0x0000001f06067819 */ /* 0x000fe800000006ff */
[----:B------:R-:W2:Y:S02]  /*5ab0*/  SYNCS.PHASECHK.TRANS64.TRYWAIT P2, [UR21+0x78], R6 ;  /* 0x00007806ff0075a7 */ /* 0x000ea40008041115 */
[----:B--2---:R-:W-:Y:S05]  /*5ac0*/  @!P2 BRA `(.L_x_92) ;  /* 0x00000044002ca947 */ /* 0x004fea0003800000 */
.L_x_91:
[----:B------:R-:W-:Y:S05]  /*5ad0*/  @!P1 BRA `(.L_x_93) ;  /* 0x0000000000309947 */ /* 0x000fea0003800000 */
[----:B------:R-:W-:Y:S01]  /*5ae0*/  ISETP.NE.U32.AND P1, PT, R2, RZ, PT ;  /* 0x000000ff0200720c */ /* 0x000fe20003f25070 */
[----:B------:R-:W2:Y:S01]  /*5af0*/  LDCU.64 UR4, c[0x0][0x358] ;  /* 0x00006b00ff0477ac */ /* 0x000ea20008000a00 */
[----:B------:R-:W-:Y:S02]  /*5b00*/  IMAD.MOV.U32 R26, RZ, RZ, 0x1 ;  /* 0x00000001ff1a7424 */ /* 0x000fe400078e00ff */
[----:B------:R-:W-:Y:S11]  /*5b10*/  ISETP.NE.AND.EX P1, PT, R3, RZ, PT, P1 ;  /* 0x000000ff0300720c */ /* 0x000ff60003f25310 */
[----:B------:R-:W-:Y:S02]  /*5b20*/  @!UPT UIADD3 URZ, UPT, UPT, URZ, URZ, URZ ;  /* 0x000000fffffff290 */ /* 0x000fe4000fffe0ff */
[----:B------:R-:W3:Y:S01]  /*5b30*/  @P1 LDC.64 R10, c[0x0][0x888] ;  /* 0x00022200ff0a1b82 */ /* 0x000ee20000000a00 */
[----:B-1----:R-:W-:Y:S04]  /*5b40*/  @P1 IMAD R0, R4, UR60, RZ ;  /* 0x0000003c04001c24 */ /* 0x002fe8000f8e02ff */
[----:B---3--:R-:W-:Y:S04]  /*5b50*/  @P1 IMAD.WIDE R10, R0, 0x4, R10 ;  /* 0x00000004000a1825 */ /* 0x008fe800078e020a */
[----:B------:R-:W-:Y:S01]  /*5b60*/  HFMA2 R0, -RZ, RZ, 0, 5.9604644775390625e-08 ;  /* 0x00000001ff007431 */ /* 0x000fe200000001ff */
[----:B--2--5:R2:W5:Y:S04]  /*5b70*/  @P1 LDG.E R27, desc[UR4][R10.64] ;  /* 0x000000040a1b1981 */ /* 0x024568000c1e1900 */
[----:B------:R-:W-:Y:S01]  /*5b80*/  @!P1 PRMT R26, R0, 0x7610, R26 ;  /* 0x00007610001a9816 */ /* 0x000fe2000000001a */
[----:B--2---:R-:W3:Y:S06]  /*5b90*/  @!P1 LDC R27, c[0x0][0x880] ;  /* 0x00022000ff1b9b82 */ /* 0x004eec0000000800 */
.L_x_93:
[----:B---3-5:R-:W-:Y:S01]  /*5ba0*/  @!P0 FSETP.EQ.AND P1, PT, R27, RZ, PT ;  /* 0x000000ff1b00820b */ /* 0x028fe20003f22000 */
[----:B------:R-:W-:Y:S01]  /*5bb0*/  @!UPT UIADD3 URZ, UPT, UPT, URZ, URZ, URZ ;  /* 0x000000fffffff290 */ /* 0x000fe2000fffe0ff */
[----:B------:R-:W-:Y:S11]  /*5bc0*/  @!P0 BRA `(.L_x_94) ;  /* 0x0000000000188947 */ /* 0x000ff60003800000 */
[----:B------:R-:W-:Y:S02]  /*5bd0*/  LOP3.LUT P0, RZ, R26, 0xff, RZ, 0xc0, !PT ;  /* 0x000000ff1aff7812 */ /* 0x000fe4000780c0ff */
[----:B------:R-:W-:Y:S04]  /*5be0*/  ISETP.NE.U32.AND P1, PT, R2, RZ, PT ;  /* 0x000000ff0200720c */ /* 0x000fe80003f25070 */
[----:B------:R-:W-:Y:S04]  /*5bf0*/  ISETP.NE.AND.EX P1, PT, R3, RZ, PT, P1 ;  /* 0x000000ff0300720c */ /* 0x000fe80003f25310 */
[----:B------:R-:W-:Y:S03]  /*5c00*/  PLOP3.LUT P1, PT, P1, PT, PT, 0x8, 0x80 ;  /* 0x000000000080781c */ /* 0x000fe60000f2e170 */
[----:B------:R-:W-:Y:S11]  /*5c10*/  @P0 FSETP.EQ.AND P1, PT, R27, RZ, PT ;  /* 0x000000ff1b00020b */ /* 0x000ff60003f22000 */
[----:B------:R-:W-:Y:S02]  /*5c20*/  @!UPT UIADD3 URZ, UPT, UPT, URZ, URZ, URZ ;  /* 0x000000fffffff290 */ /* 0x000fe4000fffe0ff */
.L_x_94:
[----:B------:R-:W2:Y:S01]  /*5c30*/  SYNCS.PHASECHK.TRANS64.TRYWAIT P2, [UR21+0x50], R9 ;  /* 0x00005009ff0075a7 */ /* 0x000ea20008041115 */
[----:B------:R-:W-:Y:S04]  /*5c40*/  ELECT P0, URZ, PT ;  /* 0x0000000000ff782f */ /* 0x000fe80003800000 */
[----:B------:R-:W-:Y:S11]  /*5c50*/  PLOP3.LUT P1, PT, P1, P0, PT, 0xf2, 0x2f ;  /* 0x00000000002f781c */ /* 0x000ff60000f21e72 */
[----:B------:R-:W-:Y:S02]  /*5c60*/  @!UPT UIADD3 URZ, UPT, UPT, URZ, URZ, URZ ;  /* 0x000000fffffff290 */ /* 0x000fe4000fffe0ff */
[----:B------:R-:W-:Y:S05]  /*5c70*/  @!P1 IADD3 R8, P0, PT, R16, 0x580, RZ ;  /* 0x0000058010089810 */ /* 0x000fea0007f1e0ff */
[----:B-1----:R-:W-:Y:S01]  /*5c80*/  @!P1 IMAD.X R6, RZ, RZ, R17, P0 ;  /* 0x000000ffff069224 */ /* 0x002fe200000e0611 */
[----:B--2---:R-:W-:Y:S07]  /*5c90*/  @!P2 BRA `(.L_x_95) ;  /* 0x0000004000d0a947 */ /* 0x004fee0003800000 */
.L_x_183:
[----:B------:R-:W-:Y:S01]  /*5ca0*/  @!P1 R2UR UR5, R8 ;  /* 0x00000000080592ca */ /* 0x000fe200000e0000 */
[----:B------:R-:W-:Y:S01]  /*5cb0*/  VOTEU.ALL UP0, P1 ;  /* 0x0000000000ff7886 */ /* 0x000fe20000800000 */
[----:B------:R-:W-:Y:S01]  /*5cc0*/  @!P1 R2UR UR4, R6 ;  /* 0x00000000060492ca */ /* 0x000fe200000e0000 */
[----:B------:R-:W-:Y:S01]  /*5cd0*/  UMOV UR16, 0x0 ;  /* 0x0000000000107882 */ /* 0x000fe20000000000 */
[----:B------:R-:W-:Y:S01]  /*5ce0*/  UMOV UR17, 0x10000000 ;  /* 0x1000000000117882 */ /* 0x000fe20000000000 */
[----:B------:R-:W-:Y:S01]  /*5cf0*/  UMOV UR44, UR60 ;  /* 0x0000003c002c7c82 */ /* 0x000fe20008000000 */
[----:B------:R-:W-:Y:S01]  /*5d00*/  @!UP0 UIADD3 UR40, UPT, UPT, UR21, 0x200, URZ ;  /* 0x0000020015288890 */ /* 0x000fe2000fffe0ff */
[----:B------:R-:W-:Y:S01]  /*5d10*/  R2UR UR6, R59 ;  /* 0x000000003b0672ca */ /* 0x000fe200000e0000 */
[----:B------:R-:W-:Y:S01]  /*5d20*/  @!UP0 UIADD3 UR10, UPT, UPT, UR42, 0x40, URZ ;  /* 0x000000402a0a8890 */ /* 0x000fe2000fffe0ff */
[----:B-1----:R-:W-:Y:S01]  /*5d30*/  @!P1 IMAD.MOV.U32 R0, RZ, RZ, 0x2000 ;  /* 0x00002000ff009424 */ /* 0x002fe200078e00ff */
[----:B------:R-:W-:Y:S01]  /*5d40*/  @!UP0 UIADD3 UR8, UPT, UPT, UR21, 0x1200, URZ ;  /* 0x0000120015088890 */ /* 0x000fe2000fffe0ff */
[----:B------:R-:W-:Y:S01]  /*5d50*/  @!P1 IADD3 R8, P0, PT, R16, 0x580, RZ ;  /* 0x0000058010089810 */ /* 0x000fe20007f1e0ff */
[----:B------:R-:W-:Y:S01]  /*5d60*/  VOTEU.ALL UP0, P1 ;  /* 0x0000000000ff7886 */ /* 0x000fe20000800000 */
[----:B------:R-:W-:Y:S01]  /*5d70*/  IMAD.U32 R10, RZ, RZ, UR5 ;  /* 0x00000005ff0a7e24 */ /* 0x000fe2000f8e00ff */
[----:B------:R-:W-:Y:S01]  /*5d80*/  UMOV UR9, UR41 ;  /* 0x0000002900097c82 */ /* 0x000fe20008000000 */
[----:B------:R-:W-:Y:S01]  /*5d90*/  IMAD.U32 R11, RZ, RZ, UR4 ;  /* 0x00000004ff0b7e24 */ /* 0x000fe2000f8e00ff */
[----:B------:R-:W-:Y:S01]  /*5da0*/  UMOV UR11, UR43 ;  /* 0x0000002b000b7c82 */ /* 0x000fe20008000000 */
[----:B------:R-:W-:Y:S01]  /*5db0*/  UMOV UR12, UR60 ;  /* 0x0000003c000c7c82 */ /* 0x000fe20008000000 */
[----:B------:R-:W-:Y:S01]  /*5dc0*/  @!P1 R2UR UR4, R10 ;  /* 0x000000000a0492ca */ /* 0x000fe200000e0000 */
[----:B------:R-:W-:Y:S01]  /*5dd0*/  @!P1 IMAD.X R6, RZ, RZ, R17, P0 ;  /* 0x000000ffff069224 */ /* 0x000fe200000e0611 */
[----:B------:R-:W-:Y:S01]  /*5de0*/  @!P1 R2UR UR5, R11 ;  /* 0x000000000b0592ca */ /* 0x000fe200000e0000 */
[----:B------:R-:W-:Y:S11]  /*5df0*/  UPRMT UR6, UR6, 0x654, UR41 ;  /* 0x0000065406067896 */ /* 0x000ff60008000029 */
[----:B------:R-:W-:Y:S01]  /*5e00*/  @!UPT UIADD3 URZ, UPT, UPT, URZ, URZ, URZ ;  /* 0x000000fffffff290 */ /* 0x000fe2000fffe0ff */
[----:B------:R1:W-:Y:S01]  /*5e10*/  @!UP0 UTMALDG.3D [UR40], [UR4], desc[UR16] ;  /* 0x00001028040085b4 */ /* 0x0003e20008011000 */
[----:B------:R-:W-:Y:S05]  /*5e20*/  VOTEU.ALL UP0, P1 ;  /* 0x0000000000ff7886 */ /* 0x000fea0000800000 */
[----:B------:R1:W-:Y:S01]  /*5e30*/  @!UP0 UTMALDG.3D [UR8], [UR4], desc[UR16] ;  /* 0x00001008040085b4 */ /* 0x0003e20008011000 */
[----:B------:R1:W-:Y:S01]  /*5e40*/  @!P1 SYNCS.ARRIVE.TRANS64.RED.A0TR RZ, [UR21+0x30], R0 ;  /* 0x00003000ffff99a7 */ /* 0x0003e20008300415 */
[----:B------:R-:W-:Y:S01]  /*5e50*/  SYNCS.ARRIVE.TRANS64.RED.A1T0 RZ, [UR6], RZ ;  /* 0x000000ffffff79a7 */ /* 0x000fe20008100406 */
[----:B------:R-:W2:Y:S02]  /*5e60*/  SYNCS.PHASECHK.TRANS64.TRYWAIT P2, [UR21+0x58], R9 ;  /* 0x00005809ff0075a7 */ /* 0x000ea40008041115 */
[----:B-12---:R-:W-:Y:S05]  /*5e70*/  @!P2 BRA `(.L_x_96) ;  /* 0x000000400070a947 */ /* 0x006fea0003800000 */
.L_x_185:
        /* <DEDUP_REMOVED lines=12> */
[----:B------:R-:W-:Y:S01]  /*5f40*/  @!UP0 UIADD3 UR8, UPT, UPT, UR21, 0x3200, URZ ;  /* 0x0000320015088890 */ /* 0x000fe2000fffe0ff */
[----:B------:R-:W-:Y:S01]  /*5f50*/  IMAD.U32 R10, RZ, RZ, UR5 ;  /* 0x00000005ff0a7e24 */ /* 0x000fe2000f8e00ff */
[----:B------:R-:W-:Y:S01]  /*5f60*/  VOTEU.ALL UP0, P1 ;  /* 0x0000000000ff7886 */ /* 0x000fe20000800000 */
[----:B------:R-:W-:Y:S01]  /*5f70*/  IMAD.U32 R11, RZ, RZ, UR4 ;  /* 0x00000004ff0b7e24 */ /* 0x000fe2000f8e00ff */
[----:B------:R-:W-:Y:S01]  /*5f80*/  UMOV UR36, UR60 ;  /* 0x0000003c00247c82 */ /* 0x000fe20008000000 */
[----:B------:R-:W-:Y:S01]  /*5f90*/  UMOV UR9, UR33 ;  /* 0x0000002100097c82 */ /* 0x000fe20008000000 */
[----:B------:R-:W-:Y:S01]  /*5fa0*/  @!P1 R2UR UR4, R10 ;  /* 0x000000000a0492ca */ /* 0x000fe200000e0000 */
[----:B------:R-:W-:Y:S01]  /*5fb0*/  UMOV UR11, UR43 ;  /* 0x0000002b000b7c82 */ /* 0x000fe20008000000 */
[----:B------:R-:W-:Y:S01]  /*5fc0*/  @!P1 R2UR UR5, R11 ;  /* 0x000000000b0592ca */ /* 0x000fe200000e0000 */
[----:B------:R-:W-:Y:S01]  /*5fd0*/  UMOV UR12, UR60 ;  /* 0x0000003c000c7c82 */ /* 0x000fe20008000000 */
[----:B------:R-:W-:Y:S01]  /*5fe0*/  UPRMT UR6, UR6, 0x654, UR33 ;  /* 0x0000065406067896 */ /* 0x000fe20008000021 */
[----:B------:R-:W-:Y:S10]  /*5ff0*/  @!P1 IMAD.X R6, RZ, RZ, R17, P0 ;  /* 0x000000ffff069224 */ /* 0x000ff400000e0611 */
[----:B------:R1:W-:Y:S01]  /*6000*/  @!UP0 UTMALDG.3D [UR32], [UR4], desc[UR16] ;  /* 0x00001020040085b4 */ /* 0x0003e20008011000 */
[----:B------:R-:W-:Y:S05]  /*6010*/  VOTEU.ALL UP0, P1 ;  /* 0x0000000000ff7886 */ /* 0x000fea0000800000 */
[----:B------:R1:W-:Y:S01]  /*6020*/  @!UP0 UTMALDG.3D [UR8], [UR4], desc[UR16] ;  /* 0x00001008040085b4 */ /* 0x0003e20008011000 */
[----:B------:R1:W-:Y:S01]  /*6030*/  @!P1 SYNCS.ARRIVE.TRANS64.RED.A0TR RZ, [UR21+0x38], R0 ;  /* 0x00003800ffff99a7 */ /* 0x0003e20008300415 */
[----:B------:R-:W-:Y:S01]  /*6040*/  SYNCS.ARRIVE.TRANS64.RED.A1T0 RZ, [UR6], RZ ;  /* 0x000000ffffff79a7 */ /* 0x000fe20008100406 */
[----:B------:R-:W2:Y:S02]  /*6050*/  SYNCS.PHASECHK.TRANS64.TRYWAIT P2, [UR21+0x60], R9 ;  /* 0x00006009ff0075a7 */ /* 0x000ea40008041115 */
[----:B-12---:R-:W-:Y:S05]  /*6060*/  @!P2 BRA `(.L_x_97) ;  /* 0x00000040000ca947 */ /* 0x006fea0003800000 */
.L_x_187:
        /* <DEDUP_REMOVED lines=11> */
[----:B------:R-:W-:Y:S01]  /*6120*/  VIADD R14, R14, 0x1 ;  /* 0x000000010e0e7836 */ /* 0x000fe20000000000 */
        /* <DEDUP_REMOVED lines=10> */
[----:B------:R-:W-:Y:S11]  /*61d0*/  UPRMT UR6, UR6, 0x654, UR25 ;  /* 0x0000065406067896 */ /* 0x000ff60008000019 */
[----:B------:R1:W-:Y:S01]  /*61e0*/  @!UP0 UTMALDG.3D [UR24], [UR4], desc[UR16] ;  /* 0x00001018040085b4 */ /* 0x0003e20008011000 */
[----:B------:R-:W-:Y:S05]  /*61f0*/  VOTEU.ALL UP0, P1 ;  /* 0x0000000000ff7886 */ /* 0x000fea0000800000 */
[----:B------:R1:W-:Y:S01]  /*6200*/  @!UP0 UTMALDG.3D [UR8], [UR4], desc[UR16] ;  /* 0x00001008040085b4 */ /* 0x0003e20008011000 */
[----:B------:R1:W-:Y:S01]  /*6210*/  @!P1 SYNCS.ARRIVE.TRANS64.RED.A0TR RZ, [UR21+0x40], R0 ;  /* 0x00004000ffff99a7 */ /* 0x0003e20008300415 */
[----:B------:R-:W-:Y:S01]  /*6220*/  SYNCS.ARRIVE.TRANS64.RED.A1T0 RZ, [UR6], RZ ;  /* 0x000000ffffff79a7 */ /* 0x000fe20008100406 */
[----:B------:R-:W2:Y:S02]  /*6230*/  SYNCS.PHASECHK.TRANS64.TRYWAIT P0, [UR21+0x68], R9 ;  /* 0x00006809ff0075a7 */ /* 0x000ea40008001115 */
[----:B-12---:R-:W-:Y:S05]  /*6240*/  @!P0 BRA `(.L_x_98) ;  /* 0x0000003c00ac8947 */ /* 0x006fea0003800000 */
.L_x_189:
[----:B------:R-:W-:Y:S01]  /*6250*/  UPLOP3.LUT UP2, UPT, UPT, UPT, UPT, 0x80, 0x8 ;  /* 0x000000000008789c */ /* 0x000fe20003f4f070 */
[----:B------:R-:W-:Y:S01]  /*6260*/  @!P1 IADD3 R6, P0, PT, R16, 0x580, RZ ;  /* 0x0000058010069810 */ /* 0x000fe20007f1e0ff */
[----:B------:R-:W-:Y:S01]  /*6270*/  UMOV UR6, 0x0 ;  /* 0x0000000000067882 */ /* 0x000fe20000000000 */
[----:B------:R-:W-:Y:S01]  /*6280*/  UMOV UR7, 0x10000000 ;  /* 0x1000000000077882 */ /* 0x000fe20000000000 */
[----:B------:R-:W-:Y:S01]  /*6290*/  VOTEU.ALL UP0, P1 ;  /* 0x0000000000ff7886 */ /* 0x000fe20000800000 */
[----:B------:R-:W-:Y:S01]  /*62a0*/  @!P1 R2UR UR5, R6 ;  /* 0x00000000060592ca */ /* 0x000fe200000e0000 */
[----:B-1----:R-:W-:Y:S01]  /*62b0*/  @!P1 IMAD.X R0, RZ, RZ, R17, P0 ;  /* 0x000000ffff009224 */ /* 0x002fe200000e0611 */
[----:B------:R-:W-:Y:S01]  /*62c0*/  UMOV UR19, UR43 ;  /* 0x0000002b00137c82 */ /* 0x000fe20008000000 */
[----:B------:R-:W-:Y:S01]  /*62d0*/  UMOV UR20, UR60 ;  /* 0x0000003c00147c82 */ /* 0x000fe20008000000 */
[----:B------:R-:W-:Y:S01]  /*62e0*/  @!UP0 UIADD3 UR18, UPT, UPT, UR42, 0x30, URZ ;  /* 0x000000302a128890 */ /* 0x000fe2000fffe0ff */
[----:B------:R-:W-:Y:S01]  /*62f0*/  R2UR UR26, R57 ;  /* 0x00000000391a72ca */ /* 0x000fe200000e0000 */
[----:B------:R-:W-:Y:S01]  /*6300*/  @!UP0 UIADD3 UR16, UPT, UPT, UR21, 0x6200, URZ ;  /* 0x0000620015108890 */ /* 0x000fe2000fffe0ff */
[----:B------:R-:W-:Y:S01]  /*6310*/  @!P1 R2UR UR4, R0 ;  /* 0x00000000000492ca */ /* 0x000fe200000e0000 */
[----:B------:R-:W-:Y:S01]  /*6320*/  @!UP0 UIADD3 UR17, UPT, UPT, UR21, 0x48, URZ ;  /* 0x0000004815118890 */ /* 0x000fe2000fffe0ff */
[----:B------:R-:W-:Y:S01]  /*6330*/  R2UR UR24, R58 ;  /* 0x000000003a1872ca */ /* 0x000fe200000e0000 */
[----:B------:R-:W-:Y:S01]  /*6340*/  @!UP0 UIADD3 UR10, UPT, UPT, UR42, 0x70, URZ ;  /* 0x000000702a0a8890 */ /* 0x000fe2000fffe0ff */
[----:B------:R-:W-:Y:S01]  /*6350*/  ISETP.NE.AND P0, PT, R14, 0x2, PT ;  /* 0x000000020e00780c */ /* 0x000fe20003f05270 */
[----:B------:R-:W-:Y:S01]  /*6360*/  @!UP0 UIADD3 UR8, UPT, UPT, UR21, 0x7200, URZ ;  /* 0x0000720015088890 */ /* 0x000fe2000fffe0ff */
[----:B------:R-:W-:Y:S01]  /*6370*/  IMAD.U32 R8, RZ, RZ, UR5 ;  /* 0x00000005ff087e24 */ /* 0x000fe2000f8e00ff */
[----:B------:R-:W-:Y:S01]  /*6380*/  VOTEU.ALL UP0, P1 ;  /* 0x0000000000ff7886 */ /* 0x000fe20000800000 */
[----:B------:R-:W-:Y:S01]  /*6390*/  UMOV UR11, UR43 ;  /* 0x0000002b000b7c82 */ /* 0x000fe20008000000 */
[----:B------:R-:W-:Y:S01]  /*63a0*/  UMOV UR12, UR60 ;  /* 0x0000003c000c7c82 */ /* 0x000fe20008000000 */
[----:B------:R-:W-:Y:S01]  /*63b0*/  UMOV UR9, UR17 ;  /* 0x0000001100097c82 */ /* 0x000fe20008000000 */
[----:B------:R-:W-:Y:S01]  /*63c0*/  SEL R0, RZ, 0x1, P0 ;  /* 0x00000001ff007807 */ /* 0x000fe20000000000 */
[----:B------:R-:W-:Y:S01]  /*63d0*/  UIADD3 UR27, UPT, UPT, UR13, UR26, URZ ;  /* 0x0000001a0d1b7290 */ /* 0x000fe2000fffe0ff */
[----:B------:R-:W-:Y:S01]  /*63e0*/  IMAD.U32 R9, RZ, RZ, UR4 ;  /* 0x00000004ff097e24 */ /* 0x000fe2000f8e00ff */
[----:B------:R-:W-:Y:S01]  /*63f0*/  @!P1 R2UR UR4, R8 ;  /* 0x00000000080492ca */ /* 0x000fe200000e0000 */
[----:B------:R-:W-:Y:S01]  /*6400*/  UMOV UR60, UR29 ;  /* 0x0000001d003c7c82 */ /* 0x000fe20008000000 */
[----:B------:R-:W-:Y:S02]  /*6410*/  LOP3.LUT R13, R13, R0, RZ, 0x3c, !PT ;  /* 0x000000000d0d7212 */ /* 0x000fe400078e3cff */
[----:B------:R-:W-:Y:S02]  /*6420*/  @!P1 R2UR UR5, R9 ;  /* 0x00000000090592ca */ /* 0x000fe400000e0000 */
[----:B------:R-:W-:Y:S02]  /*6430*/  LOP3.LUT R15, R15, 0x1, RZ, 0x3c, !PT ;  /* 0x000000010f0f7812 */ /* 0x000fe400078e3cff */
[----:B------:R-:W-:Y:S09]  /*6440*/  SEL R14, R14, RZ, P0 ;  /* 0x000000ff0e0e7207 */ /* 0x000ff20000000000 */
[----:B------:R1:W-:Y:S01]  /*6450*/  @!UP0 UTMALDG.3D [UR16], [UR4], desc[UR6] ;  /* 0x00000610040085b4 */ /* 0x0003e20008011000 */
[----:B------:R-:W-:Y:S05]  /*6460*/  VOTEU.ALL UP0, P1 ;  /* 0x0000000000ff7886 */ /* 0x000fea0000800000 */
[----:B------:R2:W-:Y:S01]  /*6470*/  @!UP0 UTMALDG.3D [UR8], [UR4], desc[UR6] ;  /* 0x00000608040085b4 */ /* 0x0005e20008011000 */
[----:B------:R2:W-:Y:S01]  /*6480*/  @!P1 SYNCS.ARRIVE.TRANS64.RED.A0TR RZ, [UR21+0x48], R7 ;  /* 0x00004807ffff99a7 */ /* 0x0005e20008300415 */
[----:B------:R-:W-:Y:S01]  /*6490*/  SYNCS.ARRIVE.TRANS64.RED.A1T0 RZ, [UR37], RZ ;  /* 0x000000ffffff79a7 */ /* 0x000fe20008100425 */
[----:B-1----:R-:W-:Y:S01]  /*64a0*/  UIADD3 UR20, UPT, UPT, UR14, UR24, URZ ;  /* 0x000000180e147290 */ /* 0x002fe2000fffe0ff */
[----:B------:R-:W-:Y:S11]  /*64b0*/  BRA.U UP1, `(.L_x_99) ;  /* 0xffffffed01f07547 */ /* 0x000ff6000b83ffff */
[----:B------:R-:W-:-:S04]  /*64c0*/  SHF.L.U32 R2, R15, 0x1f, RZ ;  /* 0x0000001f0f027819 */ /* 0x000fc800000006ff */
[----:B------:R-:W1:Y:S02]  /*64d0*/  SYNCS.PHASECHK.TRANS64.TRYWAIT P0, [UR21+0x50], R2 ;  /* 0x00005002ff0075a7 */ /* 0x000e640008001115 */
[----:B-1----:R-:W-:Y:S05]  /*64e0*/  @!P0 BRA `(.L_x_100) ;  /* 0x0000003c001c8947 */ /* 0x002fea0003800000 */
.L_x_191:
[----:B------:R-:W3:Y:S02]  /*64f0*/  SYNCS.PHASECHK.TRANS64.TRYWAIT P0, [UR21+0x58], R2 ;  /* 0x00005802ff0075a7 */ /* 0x000ee40008001115 */
[----:B---3--:R-:W-:Y:S05]  /*6500*/  @!P0 BRA `(.L_x_101) ;  /* 0x0000003c002c8947 */ /* 0x008fea0003800000 */
.L_x_193:
[----:B------:R-:W3:Y:S02]  /*6510*/  SYNCS.PHASECHK.TRANS64.TRYWAIT P0, [UR21+0x60], R2 ;  /* 0x00006002ff0075a7 */ /* 0x000ee40008001115 */
[----:B---3--:R-:W-:Y:S05]  /*6520*/  @!P0 BRA `(.L_x_102) ;  /* 0x0000003c003c8947 */ /* 0x008fea0003800000 */
.L_x_195:
[----:B-1----:R-:W-:-:S07]  /*6530*/  MOV R0, UR21 ;  /* 0x0000001500007c02 */ /* 0x002fce0008000f00 */
.L_x_103:
[----:B-1----:R-:W-:-:S04]  /*6540*/  SHF.L.U32 R2, R15, 0x1f, RZ ;  /* 0x0000001f0f027819 */ /* 0x002fc800000006ff */
[----:B------:R1:W3:Y:S03]  /*6550*/  SYNCS.PHASECHK.TRANS64.TRYWAIT P0, [R0+URZ+0x68], R2 ;  /* 0x00006802000075a7 */ /* 0x0002e600080011ff */
[----:B---3--:R-:W-:Y:S05]  /*6560*/  @!P0 NANOSLEEP.SYNCS 0x989680 ;  /* 0x009896800000895d */ /* 0x008fea0003900000 */
[----:B------:R-:W3:Y:S02]  /*6570*/  @!P0 SYNCS.PHASECHK.TRANS64 P0, [R0+URZ+0x68], R2 ;  /* 0x00006802000085a7 */ /* 0x000ee400080010ff */
[----:B--23--:R-:W-:Y:S05]  /*6580*/  @P0 EXIT ;  /* 0x000000000000094d */ /* 0x00cfea0003800000 */
[----:B------:R-:W-:Y:S05]  /*6590*/  BRA `(.L_x_103) ;  /* 0xfffffffc00e87947 */ /* 0x000fea000383ffff */
.L_x_88:
[----:B------:R-:W-:-:S06]  /*65a0*/  UISETP.GE.AND UP0, UPT, UR22, 0x4, UPT ;  /* 0x000000041600788c */ /* 0x000fcc000bf06270 */
[----:B------:R-:W-:-:S13]  /*65b0*/  PLOP3.LUT P0, PT, PT, PT, UP0, 0x80, 0x8 ;  /* 0x000000000008781c */ /* 0x000fda0003f0f008 */
[----:B------:R-:W-:Y:S05]  /*65c0*/  @!P0 EXIT ;  /* 0x000000000000894d */ /* 0x000fea0003800000 */
[----:B------:R-:W-:Y:S01]  /*65d0*/  BAR.SYNC.DEFER_BLOCKING 0x6, 0xa0 ;  /* 0x0182800000007b1d */ /* 0x000fe20000010000 */
[----:B------:R-:W-:Y:S01]  /*65e0*/  R2UR UR4, R59 ;  /* 0x000000003b0472ca */ /* 0x000fe200000e0000 */
[C---:B------:R-:W-:Y:S01]  /*65f0*/  IMAD.SHL.U32 R5, R70.reuse, 0x10, RZ ;  /* 0x0000001046057824 */ /* 0x040fe200078e00ff */
[----:B------:R-:W-:Y:S01]  /*6600*/  LOP3.LUT R71, R70, 0x60, RZ, 0xc0, !PT ;  /* 0x0000006046477812 */ /* 0x000fe200078ec0ff */
[----:B------:R-:W-:Y:S01]  /*6610*/  IMAD.SHL.U32 R7, R56, 0x200, RZ ;  /* 0x0000020038077824 */ /* 0x000fe200078e00ff */
[C---:B------:R-:W-:Y:S01]  /*6620*/  LOP3.LUT R68, R70.reuse, 0x2, RZ, 0xc0, !PT ;  /* 0x0000000246447812 */ /* 0x040fe200078ec0ff */
[----:B------:R-:W-:Y:S02]  /*6630*/  UMOV UR43, 0x400 ;  /* 0x00000400002b7882 */ /* 0x000fe40000000000 */
[----:B------:R-:W1:Y:S01]  /*6640*/  LDC.64 R52, c[0x0][0x888] ;  /* 0x00022200ff347b82 */ /* 0x000e620000000a00 */
[C---:B------:R-:W-:Y:S01]  /*6650*/  LOP3.LUT R69, R5.reuse, 0x590, RZ, 0xc0, !PT ;  /* 0x0000059005457812 */ /* 0x040fe200078ec0ff */
[----:B------:R-:W-:Y:S01]  /*6660*/  IMAD.SHL.U32 R4, R70, 0x2, RZ ;  /* 0x0000000246047824 */ /* 0x000fe200078e00ff */
[----:B------:R-:W-:Y:S01]  /*6670*/  LOP3.LUT R5, R5, 0x60, RZ, 0xc0, !PT ;  /* 0x0000006005057812 */ /* 0x000fe200078ec0ff */
[----:B------:R-:W-:Y:S01]  /*6680*/  IMAD.SHL.U32 R6, R56, 0x200000, RZ ;  /* 0x0020000038067824 */ /* 0x000fe200078e00ff */
[----:B------:R-:W-:Y:S01]  /*6690*/  LOP3.LUT R69, R69, 0x200, R7, 0xf8, !PT ;  /* 0x0000020045457812 */ /* 0x000fe200078ef807 */
[----:B------:R-:W-:Y:S01]  /*66a0*/  IMAD.U32 R23, R70, 0x10000, RZ ;  /* 0x0001000046177824 */ /* 0x000fe200078e00ff */
[----:B------:R-:W-:Y:S01]  /*66b0*/  ULEA UR43, UR4, UR43, 0x18 ;  /* 0x0000002b042b7291 */ /* 0x000fe2000f8ec0ff */
[----:B------:R-:W2:Y:S01]  /*66c0*/  LDC.64 R54, c[0x0][0x890] ;  /* 0x00022400ff367b82 */ /* 0x000ea20000000a00 */
[----:B------:R-:W-:Y:S01]  /*66d0*/  LOP3.LUT R4, R5, 0xc, R4, 0xf8, !PT ;  /* 0x0000000c05047812 */ /* 0x000fe200078ef804 */
[----:B------:R-:W-:Y:S01]  /*66e0*/  HFMA2 R22, -RZ, RZ, 0, 0 ;  /* 0x00000000ff167431 */ /* 0x000fe200000001ff */
[----:B------:R-:W-:Y:S01]  /*66f0*/  UIADD3 UR4, UPT, UPT, UR43, 0x200, URZ ;  /* 0x000002002b047890 */ /* 0x000fe2000fffe0ff */
[----:B------:R-:W-:Y:S01]  /*6700*/  LOP3.LUT R6, R6, 0x200000, RZ, 0xc0, !PT ;  /* 0x0020000006067812 */ /* 0x000fe200078ec0ff */
[----:B------:R-:W-:Y:S01]  /*6710*/  IMAD.MOV.U32 R66, RZ, RZ, 0x1 ;  /* 0x00000001ff427424 */ /* 0x000fe200078e00ff */
[----:B------:R-:W-:-:S02]  /*6720*/  LOP3.LUT R69, R69, R4, RZ, 0xfc, !PT ;  /* 0x0000000445457212 */ /* 0x000fc400078efcff */
[----:B------:R-:W-:Y:S01]  /*6730*/  CS2R R64, SRZ ;  /* 0x0000000000407805 */ /* 0x000fe2000001ff00 */
[----:B------:R-:W3:Y:S01]  /*6740*/  LDC.64 R50, c[0x0][0x8b0] ;  /* 0x00022c00ff327b82 */ /* 0x000ee20000000a00 */
[----:B------:R-:W4:Y:S01]  /*6750*/  LDS R0, [UR43+0x130] ;  /* 0x0001302bff007984 */ /* 0x000f220008000800 */
[----:B------:R-:W-:Y:S01]  /*6760*/  IMAD.U32 R60, RZ, RZ, UR4 ;  /* 0x00000004ff3c7e24 */ /* 0x000fe2000f8e00ff */
[----:B------:R-:W-:Y:S01]  /*6770*/  LOP3.LUT R70, R70, 0x4, RZ, 0xc0, !PT ;  /* 0x0000000446467812 */ /* 0x000fe200078ec0ff */
[----:B------:R-:W-:Y:S01]  /*6780*/  IMAD.MOV.U32 R62, RZ, RZ, RZ ;  /* 0x000000ffff3e7224 */ /* 0x000fe200078e00ff */
[----:B------:R-:W-:Y:S01]  /*6790*/  LOP3.LUT R23, R6, 0x400000, R23, 0xf8, !PT ;  /* 0x0040000006177812 */ /* 0x000fe200078ef817 */
[----:B------:R-:W-:Y:S01]  /*67a0*/  IMAD R69, R69, 0x4, R60 ;  /* 0x0000000445457824 */ /* 0x000fe200078e023c */
[----:B------:R-:W1:Y:S01]  /*67b0*/  LDCU UR57, c[0x0][0x370] ;  /* 0x00006e00ff3977ac */ /* 0x000e620008000800 */
[----:B------:R-:W1:Y:S02]  /*67c0*/  LDC.64 R48, c[0x0][0x8a8] ;  /* 0x00022a00ff307b82 */ /* 0x000e640000000a00 */
[--C-:B------:R-:W-:Y:S01]  /*67d0*/  IMAD R68, R68, -0x10, R69.reuse ;  /* 0xfffffff044447824 */ /* 0x100fe200078e0245 */
[----:B------:R-:W1:Y:S01]  /*67e0*/  LDCU.64 UR62, c[0x0][0x348] ;  /* 0x00006900ff3e77ac */ /* 0x000e620008000a00 */
[----:B------:R-:W-:Y:S01]  /*67f0*/  IMAD R67, R70, -0x10, R69 ;  /* 0xfffffff046437824 */ /* 0x000fe200078e0245 */
[----:B------:R-:W1:Y:S01]  /*6800*/  LDCU UR42, c[0x0][0xb0c] ;  /* 0x00016180ff2a77ac */ /* 0x000e620008000800 */
[----:B------:R-:W1:Y:S01]  /*6810*/  LDCU UR61, c[0x0][0xb20] ;  /* 0x00016400ff3d77ac */ /* 0x000e620008000800 */
[----:B------:R-:W1:Y:S01]  /*6820*/  LDCU UR38, c[0x0][0xb30] ;  /* 0x00016600ff2677ac */ /* 0x000e620008000800 */
[----:B------:R-:W1:Y:S01]  /*6830*/  LDCU.64 UR50, c[0x0][0x888] ;  /* 0x00011100ff3277ac */ /* 0x000e620008000a00 */
[----:B------:R-:W1:Y:S01]  /*6840*/  LDCU.64 UR40, c[0x0][0xb28] ;  /* 0x00016500ff2877ac */ /* 0x000e620008000a00 */
[----:B------:R-:W1:Y:S01]  /*6850*/  LDCU.128 UR52, c[0x0][0xb10] ;  /* 0x00016200ff3477ac */ /* 0x000e620008000c00 */
[----:B------:R-:W1:Y:S01]  /*6860*/  LDCU UR56, c[0x0][0x374] ;  /* 0x00006e80ff3877ac */ /* 0x000e620008000800 */
[----:B----4-:R-:W-:Y:S01]  /*6870*/  IADD3 R23, PT, PT, R0, R23, RZ ;  /* 0x0000001700177210 */ /* 0x010fe20007ffe0ff */
[----:B------:R-:W-:Y:S01]  /*6880*/  UMOV UR49, URZ ;  /* 0x000000ff00317c82 */ /* 0x000fe20008000000 */
[----:B--2---:R-:W-:-:S05]  /*6890*/  UMOV UR48, URZ ;  /* 0x000000ff00307c82 */ /* 0x004fca0008000000 */
.L_x_147:
[----:B------:R-:W-:Y:S02]  /*68a0*/  LEA R3, R62, UR43, 0x3 ;  /* 0x0000002b3e037c11 */ /* 0x000fe4000f8e18ff */
[----:B------:R-:W-:Y:S02]  /*68b0*/  SHF.L.U32 R0, R64, 0x1f, RZ ;  /* 0x0000001f40007819 */ /* 0x000fe400000006ff */
[----:B-1----:R-:W-:Y:S02]  /*68c0*/  LEA R4, R62, UR43, 0x4 ;  /* 0x0000002b3e047c11 */ /* 0x002fe4000f8e20ff */
[----:B--2---:R-:W2:Y:S02]  /*68d0*/  SYNCS.PHASECHK.TRANS64.TRYWAIT P0, [R3+URZ+0x80], R0 ;  /* 0x00008000030075a7 */ /* 0x004ea400080011ff */
[----:B--2---:R-:W-:Y:S05]  /*68e0*/  @!P0 BRA `(.L_x_104) ;  /* 0x0000003800648947 */ /* 0x004fea0003800000 */
.L_x_196:
        /* <DEDUP_REMOVED lines=8> */
[----:B----4-:R-:W-:Y:S11]  /*6970*/  LOP3.LUT P0, RZ, R6, 0x1, RZ, 0xc0, !PT ;  /* 0x0000000106ff7812 */ /* 0x010ff6000780c0ff */
[----:B------:R-:W-:Y:S02]  /*6980*/  @!UPT UIADD3 URZ, UPT, UPT, URZ, URZ, URZ ;  /* 0x000000fffffff290 */ /* 0x000fe4000fffe0ff */
[----:B-1----:R-:W-:Y:S01]  /*6990*/  VOTEU.ANY UP1, P0 ;  /* 0x0000000000ff7886 */ /* 0x002fe20000020100 */
[----:B------:R-:W-:Y:S01]  /*69a0*/  PLOP3.LUT P0, PT, PT, PT, UP1, 0x80, 0x8 ;  /* 0x000000000008781c */ /* 0x000fe20003f0f018 */
[----:B------:R-:W-:Y:S11]  /*69b0*/  UP2UR UR59, UPR, URZ, 0x2 ;  /* 0x00000002ff3b7883 */ /* 0x000ff60008000000 */
[----:B------:R-:W-:Y:S01]  /*69c0*/  @!UPT UIADD3 URZ, UPT, UPT, URZ, URZ, URZ ;  /* 0x000000fffffff290 */ /* 0x000fe2000fffe0ff */
        /* <DEDUP_REMOVED lines=15> */
[----:B------:R-:W-:Y:S02]  /*6ac0*/  UISETP.NE.AND UP0, UPT, UR54, 0x1, UPT ;  /* 0x000000013600788c */ /* 0x000fe4000bf05270 */
[----:B------:R-:W-:Y:S02]  /*6ad0*/  UIMAD.WIDE.U32 UR8, UR36, UR55, URZ ;  /* 0x00000037240872a5 */ /* 0x000fe4000f8e00ff */
[----:B------:R-:W-:Y:S02]  /*6ae0*/  UIMAD.WIDE.U32 UR10, UR37, UR52, URZ ;  /* 0x00000034250a72a5 */ /* 0x000fe4000f8e00ff */
[----:B------:R-:W-:Y:S02]  /*6af0*/  UISETP.NE.AND UP1, UPT, UR42, 0x1, UPT ;  /* 0x000000012a00788c */ /* 0x000fe4000bf25270 */
[----:B------:R-:W-:Y:S01]  /*6b00*/  UISETP.NE.AND UP2, UPT, UR39, 0x1, UPT ;  /* 0x000000012700788c */ /* 0x000fe2000bf45270 */
[----:B------:R-:W-:Y:S02]  /*6b10*/  UMOV UR4, UR5 ;  /* 0x0000000500047c82 */ /* 0x000fe40008000000 */
[----:B------:R-:W-:Y:S03]  /*6b20*/  USHF.R.U32.HI UR5, URZ, UR61, UR4 ;  /* 0x0000003dff057299 */ /* 0x000fe60008011604 */
[----:B------:R-:W-:Y:S02]  /*6b30*/  UMOV UR4, UR7 ;  /* 0x0000000700047c82 */ /* 0x000fe40008000000 */
[----:B------:R-:W-:Y:S02]  /*6b40*/  USHF.R.U32.HI UR7, URZ, UR53, UR4 ;  /* 0x00000035ff077299 */ /* 0x000fe40008011604 */
[----:B------:R-:W-:Y:S02]  /*6b50*/  USEL UR4, UR56, UR5, !UP0 ;  /* 0x0000000538047287 */ /* 0x000fe4000c000000 */
[----:B------:R-:W-:Y:S01]  /*6b60*/  USEL UR7, UR57, UR7, !UP1 ;  /* 0x0000000739077287 */ /* 0x000fe2000c800000 */
[----:B------:R-:W-:Y:S01]  /*6b70*/  UMOV UR5, UR9 ;  /* 0x0000000900057c82 */ /* 0x000fe20008000000 */
[----:B------:R-:W-:Y:S02]  /*6b80*/  UIMAD.WIDE.U32 UR8, UR4, UR40, URZ ;  /* 0x00000028040872a5 */ /* 0x000fe4000f8e00ff */
[----:B------:R-:W-:Y:S03]  /*6b90*/  USHF.R.U32.HI UR6, URZ, UR61, UR5 ;  /* 0x0000003dff067299 */ /* 0x000fe60008011605 */
[----:B------:R-:W-:Y:S01]  /*6ba0*/  UMOV UR5, UR11 ;  /* 0x0000000b00057c82 */ /* 0x000fe20008000000 */
[----:B------:R-:W-:Y:S02]  /*6bb0*/  UIMAD.WIDE.U32 UR10, UR7, UR40, URZ ;  /* 0x00000028070a72a5 */ /* 0x000fe4000f8e00ff */
[----:B------:R-:W-:Y:S02]  /*6bc0*/  USHF.R.U32.HI UR12, URZ, UR53, UR5 ;  /* 0x00000035ff0c7299 */ /* 0x000fe40008011605 */
[----:B------:R-:W-:Y:S01]  /*6bd0*/  USEL UR6, UR36, UR6, !UP0 ;  /* 0x0000000624067287 */ /* 0x000fe2000c000000 */
[----:B------:R-:W-:Y:S02]  /*6be0*/  UMOV UR5, UR9 ;  /* 0x0000000900057c82 */ /* 0x000fe40008000000 */
[----:B------:R-:W-:Y:S01]  /*6bf0*/  UMOV UR10, UR11 ;  /* 0x0000000b000a7c82 */ /* 0x000fe20008000000 */
[----:B------:R-:W-:Y:S02]  /*6c00*/  @UP2 USHF.R.U32.HI UR4, URZ, UR41, UR5 ;  /* 0x00000029ff042299 */ /* 0x000fe40008011605 */
[----:B------:R-:W-:Y:S02]  /*6c10*/  @UP2 USHF.R.U32.HI UR7, URZ, UR41, UR10 ;  /* 0x00000029ff072299 */ /* 0x000fe4000801160a */
[----:B------:R-:W-:Y:S02]  /*6c20*/  UIMAD UR4, UR39, UR4, URZ ;  /* 0x00000004270472a4 */ /* 0x000fe4000f8e02ff */
        /* <DEDUP_REMOVED lines=8> */
[----:B------:R-:W-:Y:S02]  /*6cb0*/  USEL UR11, UR6, UR4, !UP2 ;  /* 0x00000004060b7287 */ /* 0x000fe4000d000000 */
[----:B------:R-:W-:Y:S02]  /*6cc0*/  UIADD3 UR8, UPT, UPT, -UR5, URZ, URZ ;  /* 0x000000ff05087290 */ /* 0x000fe4000fffe1ff */
[----:B------:R-:W-:Y:S01]  /*6cd0*/  UIADD3 UR10, UPT, UPT, -UR11, URZ, URZ ;  /* 0x000000ff0b0a7290 */ /* 0x000fe2000fffe1ff */
[----:B------:R-:W-:Y:S01]  /*6ce0*/  @!UP0 UMOV UR4, UR9 ;  /* 0x0000000900048c82 */ /* 0x000fe20008000000 */
[----:B------:R-:W-:Y:S02]  /*6cf0*/  UIADD3 UR9, UPT, UPT, -UR6, URZ, URZ ;  /* 0x000000ff06097290 */ /* 0x000fe4000fffe1ff */
[----:B------:R-:W-:Y:S02]  /*6d00*/  @!UP0 USHF.R.U32.HI UR4, URZ, UR41, UR4 ;  /* 0x00000029ff048299 */ /* 0x000fe40008011604 */
[----:B------:R-:W-:Y:S02]  /*6d10*/  UIMAD UR10, UR39, UR10, UR6 ;  /* 0x0000000a270a72a4 */ /* 0x000fe4000f8e0206 */
[----:B------:R-:W-:Y:S04]  /*6d20*/  @!UP0 USEL UR4, UR5, UR4, !UP2 ;  /* 0x0000000405048287 */ /* 0x000fe8000d000000 */
[----:B------:R-:W-:Y:S02]  /*6d30*/  @!UP0 UIMAD UR10, UR7, UR10, UR4 ;  /* 0x0000000a070a82a4 */ /* 0x000fe4000f8e0204 */
[----:B------:R-:W-:Y:S02]  /*6d40*/  @!UP0 UIADD3 UR11, UPT, UPT, UR11, -UR4, URZ ;  /* 0x800000040b0b8290 */ /* 0x000fe4000fffe0ff */
[----:B------:R-:W-:Y:S02]  /*6d50*/  UIMAD UR7, UR42, UR8, UR37 ;  /* 0x000000082a0772a4 */ /* 0x000fe4000f8e0225 */
[----:B------:R-:W-:Y:S02]  /*6d60*/  @!UP0 UIMAD UR6, UR11, UR39, UR5 ;  /* 0x000000270b0682a4 */ /* 0x000fe4000f8e0205 */
[----:B------:R-:W-:Y:S01]  /*6d70*/  UIMAD UR4, UR54, UR9, UR36 ;  /* 0x00000009360472a4 */ /* 0x000fe2000f8e0224 */
[----:B------:R-:W-:Y:S02]  /*6d80*/  @!UP0 UMOV UR5, UR10 ;  /* 0x0000000a00058c82 */ /* 0x000fe40008000000 */
[----:B------:R-:W-:Y:S02]  /*6d90*/  UIMAD UR37, UR5, UR42, UR7 ;  /* 0x0000002a052572a4 */ /* 0x000fe4000f8e0207 */
[----:B------:R-:W-:Y:S11]  /*6da0*/  UIMAD UR36, UR6, UR54, UR4 ;  /* 0x00000036062472a4 */ /* 0x000ff6000f8e0204 */
[----:B------:R-:W-:Y:S01]  /*6db0*/  @!UPT UIADD3 URZ, UPT, UPT, URZ, URZ, URZ ;  /* 0x000000fffffff290 */ /* 0x000fe2000fffe0ff */
.L_x_105:
[----:B------:R-:W-:Y:S01]  /*6dc0*/  UISETP.NE.AND UP0, UPT, UR38, 0x1, UPT ;  /* 0x000000012600788c */ /* 0x000fe2000bf05270 */
[----:B------:R-:W-:Y:S01]  /*6dd0*/  LOP3.LUT P0, RZ, R60, 0x1b0, RZ, 0xc0, !PT ;  /* 0x000001b03cff7812 */ /* 0x000fe2000780c0ff */
[----:B------:R-:W-:Y:S01]  /*6de0*/  USHF.L.U32 UR46, UR20, 0x6, URZ ;  /* 0x00000006142e7899 */ /* 0x000fe200080006ff */
[----:B------:R-:W-:Y:S01]  /*6df0*/  BSSY.RECONVERGENT B6, `(.L_x_106) ;  /* 0x0000034000067945 */ /* 0x000fe20003800200 */
[----:B------:R-:W-:Y:S01]  /*6e00*/  USHF.L.U32 UR45, UR27, 0x7, URZ ;  /* 0x000000071b2d7899 */ /* 0x000fe200080006ff */
[----:B------:R-:W-:Y:S06]  /*6e10*/  IADD3 R62, PT, PT, R62, 0x1, RZ ;  /* 0x000000013e3e7810 */ /* 0x000fec0007ffe0ff */
[----:B------:R-:W2:Y:S01]  /*6e20*/  @!UP0 LDCU.128 UR12, c[0x0][0xb10] ;  /* 0x00016200ff0c87ac */ /* 0x000ea20008000c00 */
[----:B------:R-:W4:Y:S01]  /*6e30*/  @!UP0 LDCU UR5, c[0x0][0xb0c] ;  /* 0x00016180ff0587ac */ /* 0x000f220008000800 */
[----:B------:R-:W3:Y:S01]  /*6e40*/  @!UP0 LDCU UR10, c[0x0][0xb20] ;  /* 0x00016400ff0a87ac */ /* 0x000ee20008000800 */
[----:B--2---:R-:W-:Y:S02]  /*6e50*/  UIMAD.WIDE.U32 UR8, UR37, UR12, URZ ;  /* 0x0000000c250872a5 */ /* 0x004fe4000f8e00ff */
[----:B------:R-:W-:Y:S02]  /*6e60*/  UIMAD.WIDE.U32 UR6, UR36, UR15, URZ ;  /* 0x0000000f240672a5 */ /* 0x000fe4000f8e00ff */
[----:B------:R-:W-:Y:S03]  /*6e70*/  @!UP0 UISETP.NE.AND UP1, UPT, UR14, 0x1, UPT ;  /* 0x000000010e00888c */ /* 0x000fe6000bf25270 */
[----:B------:R-:W-:Y:S01]  /*6e80*/  @!UP0 UMOV UR4, UR9 ;  /* 0x0000000900048c82 */ /* 0x000fe20008000000 */
[----:B----4-:R-:W-:Y:S02]  /*6e90*/  @!UP0 UISETP.NE.AND UP2, UPT, UR5, 0x1, UPT ;  /* 0x000000010500888c */ /* 0x010fe4000bf45270 */
[----:B------:R-:W-:Y:S01]  /*6ea0*/  @!UP0 USHF.R.U32.HI UR4, URZ, UR13, UR4 ;  /* 0x0000000dff048299 */ /* 0x000fe20008011604 */
[----:B------:R-:W-:Y:S02]  /*6eb0*/  @!UP0 UMOV UR6, UR7 ;  /* 0x0000000700068c82 */ /* 0x000fe40008000000 */
[----:B---3--:R-:W-:Y:S02]  /*6ec0*/  @!UP0 USHF.R.U32.HI UR6, URZ, UR10, UR6 ;  /* 0x0000000aff068299 */ /* 0x008fe40008011606 */
[----:B------:R-:W-:Y:S02]  /*6ed0*/  @!UP0 USEL UR7, UR37, UR4, !UP2 ;  /* 0x0000000425078287 */ /* 0x000fe4000d000000 */
[----:B------:R-:W-:Y:S04]  /*6ee0*/  @!UP0 USEL UR6, UR36, UR6, !UP1 ;  /* 0x0000000624068287 */ /* 0x000fe8000c800000 */
[----:B------:R-:W-:Y:S02]  /*6ef0*/  @!UP0 UIADD3 UR4, UPT, UPT, -UR7, UR6, URZ ;  /* 0x0000000607048290 */ /* 0x000fe4000fffe1ff */
[----:B------:R-:W-:Y:S02]  /*6f00*/  @!UP0 UIADD3 UR6, UPT, UPT, UR7, -UR6, URZ ;  /* 0x8000000607068290 */ /* 0x000fe4000fffe0ff */
[----:B------:R-:W-:Y:S02]  /*6f10*/  @!UP0 UIMAD UR37, UR4, UR5, UR37 ;  /* 0x00000005042582a4 */ /* 0x000fe4000f8e0225 */
[----:B------:R-:W-:Y:S01]  /*6f20*/  @!UP0 UIMAD UR36, UR6, UR14, UR36 ;  /* 0x0000000e062482a4 */ /* 0x000fe2000f8e0224 */
[----:B------:R-:W-:Y:S11]  /*6f30*/  @!P0 BRA `(.L_x_107) ;  /* 0x00000000007c8947 */ /* 0x000ff60003800000 */
[----:B------:R-:W2:Y:S01]  /*6f40*/  LDCU.64 UR8, c[0x4][0x80] ;  /* 0x01001000ff0877ac */ /* 0x000ea20008000a00 */
[----:B------:R-:W-:Y:S01]  /*6f50*/  MOV R2, 0x0 ;  /* 0x0000000000027802 */ /* 0x000fe20000000f00 */
[----:B------:R-:W-:Y:S02]  /*6f60*/  HFMA2 R12, -RZ, RZ, 0, 5.9604644775390625e-08 ;  /* 0x00000001ff0c7431 */ /* 0x000fe400000001ff */
[----:B------:R-:W-:Y:S01]  /*6f70*/  IMAD.MOV.U32 R8, RZ, RZ, 0x70 ;  /* 0x00000070ff087424 */ /* 0x000fe200078e00ff */
[----:B------:R3:W4:Y:S01]  /*6f80*/  LDC.64 R14, c[0x4][R2] ;  /* 0x01000000020e7b82 */ /* 0x0007220000000a00 */
[----:B------:R-:W1:Y:S01]  /*6f90*/  LDCU.64 UR6, c[0x4][0x88] ;  /* 0x01001100ff0677ac */ /* 0x000e620008000a00 */
[----:B------:R-:W-:Y:S01]  /*6fa0*/  IMAD.MOV.U32 R13, RZ, RZ, RZ ;  /* 0x000000ffff0d7224 */ /* 0x000fe200078e00ff */
[----:B------:R-:W1:Y:S01]  /*6fb0*/  LDCU.64 UR4, c[0x4][0x8] ;  /* 0x01000100ff0477ac */ /* 0x000e620008000a00 */
[----:B--2---:R-:W-:Y:S01]  /*6fc0*/  MOV R5, UR9 ;  /* 0x0000000900057c02 */ /* 0x004fe20008000f00 */
[----:B------:R-:W-:Y:S01]  /*6fd0*/  IMAD.U32 R4, RZ, RZ, UR8 ;  /* 0x00000008ff047e24 */ /* 0x000fe2000f8e00ff */
[----:B-1----:R-:W-:Y:S01]  /*6fe0*/  MOV R7, UR7 ;  /* 0x0000000700077c02 */ /* 0x002fe20008000f00 */
[----:B------:R-:W-:Y:S01]  /*6ff0*/  IMAD.U32 R6, RZ, RZ, UR6 ;  /* 0x00000006ff067e24 */ /* 0x000fe2000f8e00ff */
[----:B------:R-:W-:Y:S01]  /*7000*/  MOV R11, UR5 ;  /* 0x00000005000b7c02 */ /* 0x000fe20008000f00 */
[----:B------:R-:W-:Y:S02]  /*7010*/  IMAD.U32 R10, RZ, RZ, UR4 ;  /* 0x00000004ff0a7e24 */ /* 0x000fe4000f8e00ff */
[----:B------:R-:W-:Y:S07]  /*7020*/  LEPC R20, `(.L_x_108) ;  /* 0x000000001014794e */ /* 0x000fee0000000000 */
[----:B---345:R-:W-:Y:S05]  /*7030*/  CALL.ABS.NOINC R14 ;  /* 0x000000000e007343 */ /* 0x038fea0003c00000 */
.L_x_108:
[----:B------:R-:W1:Y:S01]  /*7040*/  LDCU.64 UR8, c[0x4][0x80] ;  /* 0x01001000ff0877ac */ /* 0x000e620008000a00 */
[----:B------:R-:W2:Y:S01]  /*7050*/  LDC.64 R2, c[0x4][R2] ;  /* 0x0100000002027b82 */ /* 0x000ea20000000a00 */
[----:B------:R-:W-:Y:S02]  /*7060*/  HFMA2 R12, -RZ, RZ, 0, 5.9604644775390625e-08 ;  /* 0x00000001ff0c7431 */ /* 0x000fe400000001ff */
[----:B------:R-:W-:Y:S02]  /*7070*/  IMAD.MOV.U32 R8, RZ, RZ, 0x70 ;  /* 0x00000070ff087424 */ /* 0x000fe400078e00ff */
[----:B------:R-:W-:Y:S01]  /*7080*/  IMAD.MOV.U32 R13, RZ, RZ, RZ ;  /* 0x000000ffff0d7224 */ /* 0x000fe200078e00ff */
[----:B------:R-:W3:Y:S01]  /*7090*/  LDCU.64 UR6, c[0x4][0x88] ;  /* 0x01001100ff0677ac */ /* 0x000ee20008000a00 */
[----:B------:R-:W4:Y:S01]  /*70a0*/  LDCU.64 UR4, c[0x4][0x8] ;  /* 0x01000100ff0477ac */ /* 0x000f220008000a00 */
[----:B-1----:R-:W-:Y:S02]  /*70b0*/  MOV R4, UR8 ;  /* 0x0000000800047c02 */ /* 0x002fe40008000f00 */
[----:B------:R-:W-:Y:S02]  /*70c0*/  MOV R5, UR9 ;  /* 0x0000000900057c02 */ /* 0x000fe40008000f00 */
[----:B---3--:R-:W-:Y:S01]  /*70d0*/  MOV R7, UR7 ;  /* 0x0000000700077c02 */ /* 0x008fe20008000f00 */
[----:B------:R-:W-:Y:S01]  /*70e0*/  IMAD.U32 R6, RZ, RZ, UR6 ;  /* 0x00000006ff067e24 */ /* 0x000fe2000f8e00ff */
[----:B----4-:R-:W-:Y:S01]  /*70f0*/  MOV R11, UR5 ;  /* 0x00000005000b7c02 */ /* 0x010fe20008000f00 */
[----:B------:R-:W-:Y:S02]  /*7100*/  IMAD.U32 R10, RZ, RZ, UR4 ;  /* 0x00000004ff0a7e24 */ /* 0x000fe4000f8e00ff */
[----:B------:R-:W-:Y:S07]  /*7110*/  LEPC R20, `(.L_x_107) ;  /* 0x000000001014794e */ /* 0x000fee0000000000 */
[----:B--2---:R-:W-:Y:S05]  /*7120*/  CALL.ABS.NOINC R2 ;  /* 0x0000000002007343 */ /* 0x004fea0003c00000 */
.L_x_107:
[----:B------:R-:W-:Y:S05]  /*7130*/  BSYNC.RECONVERGENT B6 ;  /* 0x0000000000067941 */ /* 0x000fea0003800200 */
.L_x_106:
[----:B------:R-:W-:Y:S02]  /*7140*/  ISETP.NE.U32.AND P0, PT, RZ, UR50, PT ;  /* 0x00000032ff007c0c */ /* 0x000fe4000bf05070 */
[C---:B------:R-:W-:Y:S02]  /*7150*/  ISETP.NE.U32.AND P1, PT, R54.reuse, RZ, PT ;  /* 0x000000ff3600720c */ /* 0x040fe40003f25070 */
[----:B------:R-:W-:Y:S02]  /*7160*/  ISETP.NE.U32.AND P4, PT, R54, RZ, PT ;  /* 0x000000ff3600720c */ /* 0x000fe40003f85070 */
[----:B------:R-:W-:Y:S02]  /*7170*/  ISETP.NE.AND.EX P0, PT, RZ, UR51, PT, P0 ;  /* 0x00000033ff007c0c */ /* 0x000fe4000bf05300 */
[C---:B------:R-:W-:Y:S02]  /*7180*/  ISETP.NE.AND.EX P1, PT, R55.reuse, RZ, PT, P1 ;  /* 0x000000ff3700720c */ /* 0x040fe40003f25310 */
[----:B------:R-:W-:Y:S02]  /*7190*/  ISETP.NE.AND.EX P4, PT, R55, RZ, P0, P4 ;  /* 0x000000ff3700720c */ /* 0x000fe40000785340 */
[----:B------:R-:W-:Y:S02]  /*71a0*/  ISETP.NE.U32.AND P5, PT, R50, RZ, PT ;  /* 0x000000ff3200720c */ /* 0x000fe40003fa5070 */
[----:B------:R-:W-:Y:S02]  /*71b0*/  ISETP.NE.U32.AND P3, PT, RZ, UR50, PT ;  /* 0x00000032ff007c0c */ /* 0x000fe4000bf65070 */
[----:B------:R-:W-:Y:S02]  /*71c0*/  PLOP3.LUT P2, PT, PT, PT, PT, 0x8, 0x80 ;  /* 0x000000000080781c */ /* 0x000fe40003f4e170 */
[----:B------:R-:W-:Y:S02]  /*71d0*/  ISETP.NE.AND.EX P5, PT, R51, RZ, PT, P5 ;  /* 0x000000ff3300720c */ /* 0x000fe40003fa5350 */
[----:B------:R-:W-:Y:S03]  /*71e0*/  ISETP.NE.AND.EX P3, PT, RZ, UR51, PT, P3 ;  /* 0x00000033ff007c0c */ /* 0x000fe6000bf65330 */
[----:B------:R-:W-:Y:S01]  /*71f0*/  @!P4 PLOP3.LUT P2, PT, P1, PT, PT, 0x80, 0x8 ;  /* 0x000000000008c81c */ /* 0x000fe20000f4f070 */
[----:B------:R-:W-:Y:S01]  /*7200*/  @!UPT UIADD3 URZ, UPT, UPT, URZ, URZ, URZ ;  /* 0x000000fffffff290 */ /* 0x000fe2000fffe0ff */
[----:B------:R-:W-:Y:S11]  /*7210*/  @!P1 BRA `(.L_x_109) ;  /* 0x0000000000309947 */ /* 0x000ff60003800000 */
        /* <DEDUP_REMOVED lines=12> */
.L_x_109:
[----:B------:R-:W-:Y:S05]  /*72e0*/  @!P5 BRA `(.L_x_110) ;  /* 0x000000000024d947 */ /* 0x000fea0003800000 */
[----:B------:R-:W-:Y:S01]  /*72f0*/  ISETP.NE.U32.AND P0, PT, R48, RZ, PT ;  /* 0x000000ff3000720c */ /* 0x000fe20003f05070 */
[----:B------:R-:W2:Y:S03]  /*7300*/  LDCU.64 UR4, c[0x0][0x358] ;  /* 0x00006b00ff0477ac */ /* 0x000ea60008000a00 */
[----:B------:R-:W-:Y:S11]  /*7310*/  ISETP.NE.AND.EX P0, PT, R49, RZ, PT, P0 ;  /* 0x000000ff3100720c */ /* 0x000ff60003f05300 */
[----:B------:R-:W-:Y:S02]  /*7320*/  @!UPT UIADD3 URZ, UPT, UPT, URZ, URZ, URZ ;  /* 0x000000fffffff290 */ /* 0x000fe4000fffe0ff */
[----:B------:R-:W4:Y:S01]  /*7330*/  @P0 LDC.64 R2, c[0x0][0x8a8] ;  /* 0x00022a00ff020b82 */ /* 0x000f220000000a00 */
[----:B-1----:R-:W-:Y:S04]  /*7340*/  @P0 IMAD R0, R50, UR60, RZ ;  /* 0x0000003c32000c24 */ /* 0x002fe8000f8e02ff */
[----:B----4-:R-:W-:Y:S05]  /*7350*/  @P0 IMAD.WIDE R2, R0, 0x4, R2 ;  /* 0x0000000400020825 */ /* 0x010fea00078e0202 */
[----:B--2--5:R2:W5:Y:S02]  /*7360*/  @P0 LDG.E R24, desc[UR4][R2.64] ;  /* 0x0000000402180981 */ /* 0x024564000c1e1900 */
[----:B--2---:R-:W4:Y:S02]  /*7370*/  @!P0 LDC R24, c[0x0][0x8a0] ;  /* 0x00022800ff188b82 */ /* 0x004f240000000800 */
.L_x_110:
[----:B---3-5:R-:W-:Y:S01]  /*7380*/  FSETP.NEU.AND P0, PT, R27, RZ, PT ;  /* 0x000000ff1b00720b */ /* 0x028fe20003f0d000 */
[----:B------:R-:W-:Y:S01]  /*7390*/  BSSY B1, `(.L_x_111) ;  /* 0x0000038000017945 */ /* 0x000fe20003800000 */
[----:B------:R-:W-:Y:S01]  /*73a0*/  SEL R3, RZ, 0xffffffff, P3 ;  /* 0xffffffffff037807 */ /* 0x000fe20001800000 */
[----:B------:R-:W-:Y:S01]  /*73b0*/  IMAD.MOV.U32 R75, RZ, RZ, 0x1 ;  /* 0x00000001ff4b7424 */ /* 0x000fe200078e00ff */
[----:B------:R-:W-:Y:S01]  /*73c0*/  @!P4 LOP3.LUT P3, RZ, R26, 0xff, RZ, 0xc0, !PT ;  /* 0x000000ff1affc812 */ /* 0x000fe2000786c0ff */
[----:B------:R-:W-:Y:S01]  /*73d0*/  IMAD R25, R22, 0x40, R23 ;  /* 0x0000004016197824 */ /* 0x000fe200078e0217 */
[----:B-1----:R-:W-:Y:S01]  /*73e0*/  @!P4 SEL R0, RZ, 0xffffffff, P0 ;  /* 0xffffffffff00c807 */ /* 0x002fe20000000000 */
[----:B------:R-:W-:Y:S01]  /*73f0*/  IMAD R63, R70, -0x10, R68 ;  /* 0xfffffff0463f7824 */ /* 0x000fe200078e0244 */
[----:B------:R-:W-:Y:S01]  /*7400*/  LOP3.LUT R66, R66, 0x1, RZ, 0x3c, !PT ;  /* 0x0000000142427812 */ /* 0x000fe200078e3cff */
[----:B------:R-:W-:Y:S01]  /*7410*/  IMAD.MOV.U32 R74, RZ, RZ, RZ ;  /* 0x000000ffff4a7224 */ /* 0x000fe200078e00ff */
[C---:B------:R-:W-:Y:S02]  /*7420*/  @P2 SEL R0, R3.reuse, R0, !P3 ;  /* 0x0000000003002207 */ /* 0x040fe40005800000 */
[----:B------:R-:W-:Y:S02]  /*7430*/  CS2R R46, SRZ ;  /* 0x00000000002e7805 */ /* 0x000fe4000001ff00 */
[----:B------:R-:W-:Y:S02]  /*7440*/  LEA R73, R22, UR43, 0x3 ;  /* 0x0000002b16497c11 */ /* 0x000fe4000f8e18ff */
[----:B------:R-:W-:Y:S02]  /*7450*/  CS2R R44, SRZ ;  /* 0x00000000002c7805 */ /* 0x000fe4000001ff00 */
[----:B------:R-:W-:Y:S02]  /*7460*/  @!P4 LOP3.LUT R0, R0, 0x1, RZ, 0xc0, !PT ;  /* 0x000000010000c812 */ /* 0x000fe400078ec0ff */
[----:B------:R-:W-:Y:S02]  /*7470*/  CS2R R42, SRZ ;  /* 0x00000000002a7805 */ /* 0x000fe4000001ff00 */
[----:B------:R-:W-:Y:S02]  /*7480*/  SEL R2, RZ, 0xffffffff, P0 ;  /* 0xffffffffff027807 */ /* 0x000fe40000000000 */
[----:B------:R-:W-:Y:S02]  /*7490*/  CS2R R40, SRZ ;  /* 0x0000000000287805 */ /* 0x000fe4000001ff00 */
[----:B------:R-:W-:Y:S02]  /*74a0*/  ISETP.NE.U32.OR P5, PT, R0, 0x1, P4 ;  /* 0x000000010000780c */ /* 0x000fe400027a5470 */
[----:B------:R-:W-:Y:S02]  /*74b0*/  CS2R R38, SRZ ;  /* 0x0000000000267805 */ /* 0x000fe4000001ff00 */
[----:B------:R-:W-:Y:S02]  /*74c0*/  LOP3.LUT P4, R61, R26, 0xff, RZ, 0xc0, !PT ;  /* 0x000000ff1a3d7812 */ /* 0x000fe4000788c0ff */
[----:B------:R-:W-:Y:S02]  /*74d0*/  CS2R R36, SRZ ;  /* 0x0000000000247805 */ /* 0x000fe4000001ff00 */
[----:B------:R-:W-:Y:S02]  /*74e0*/  P2R R72, PR, RZ, 0x20 ;  /* 0x00000020ff487803 */ /* 0x000fe40000000000 */
[----:B------:R-:W-:Y:S02]  /*74f0*/  CS2R R34, SRZ ;  /* 0x0000000000227805 */ /* 0x000fe4000001ff00 */
[----:B------:R-:W-:Y:S02]  /*7500*/  @P1 SEL R2, R3, R2, !P4 ;  /* 0x0000000203021207 */ /* 0x000fe40006000000 */
[----:B------:R-:W-:Y:S02]  /*7510*/  CS2R R32, SRZ ;  /* 0x0000000000207805 */ /* 0x000fe4000001ff00 */
[----:B------:R-:W-:Y:S02]  /*7520*/  LOP3.LUT R2, R2, 0x1, RZ, 0xc0, !PT ;  /* 0x0000000102027812 */ /* 0x000fe400078ec0ff */
[----:B------:R-:W-:Y:S02]  /*7530*/  @P5 SHF.L.U32 R0, R66, 0x1f, RZ ;  /* 0x0000001f42005819 */ /* 0x000fe400000006ff */
[----:B------:R-:W-:Y:S02]  /*7540*/  ISETP.NE.U32.AND P0, PT, R2, 0x1, PT ;  /* 0x000000010200780c */ /* 0x000fe40003f05070 */
[----:B------:R1:W2:Y:S02]  /*7550*/  @P5 SYNCS.PHASECHK.TRANS64.TRYWAIT P3, [UR43+0x30], R0 ;  /* 0x00003000ff0055a7 */ /* 0x0002a4000806112b */
[----:B------:R-:W-:Y:S02]  /*7560*/  P2R R76, PR, RZ, 0x1 ;  /* 0x00000001ff4c7803 */ /* 0x000fe40000000000 */
[----:B-1----:R-:W-:Y:S04]  /*7570*/  SHF.L.U32 R0, R65, 0x1f, RZ ;  /* 0x0000001f41007819 */ /* 0x002fe800000006ff */
[----:B------:R1:W3:Y:S01]  /*7580*/  SYNCS.PHASECHK.TRANS64.TRYWAIT P2, [R73+URZ+0xa0], R0 ;  /* 0x0000a000490075a7 */ /* 0x0002e200080411ff */
[----:B--2---:R-:W-:Y:S01]  /*7590*/  @P5 SEL R75, RZ, 0x1, !P3 ;  /* 0x00000001ff4b5807 */ /* 0x004fe20005800000 */
[----:B-1----:R-:W-:Y:S06]  /*75a0*/  @!P5 BRA `(.L_x_112) ;  /* 0x000000000058d947 */ /* 0x002fec0003800000 */
[----:B------:R-:W-:Y:S01]  /*75b0*/  IMAD.MOV.U32 R46, RZ, RZ, RZ ;  /* 0x000000ffff2e7224 */ /* 0x000fe200078e00ff */
[----:B------:R-:W-:Y:S01]  /*75c0*/  ISETP.NE.AND P0, PT, R75, RZ, PT ;  /* 0x000000ff4b00720c */ /* 0x000fe20003f05270 */
[----:B------:R-:W-:Y:S01]  /*75d0*/  BSSY B0, `(.L_x_113) ;  /* 0x000000c000007945 */ /* 0x000fe20003800000 */
[----:B------:R-:W-:Y:S02]  /*75e0*/  CS2R R34, SRZ ;  /* 0x0000000000227805 */ /* 0x000fe4000001ff00 */
[----:B------:R-:W-:Y:S02]  /*75f0*/  CS2R R32, SRZ ;  /* 0x0000000000207805 */ /* 0x000fe4000001ff00 */
[----:B------:R-:W-:Y:S02]  /*7600*/  CS2R R38, SRZ ;  /* 0x0000000000267805 */ /* 0x000fe4000001ff00 */
[----:B------:R-:W-:Y:S02]  /*7610*/  CS2R R36, SRZ ;  /* 0x0000000000247805 */ /* 0x000fe4000001ff00 */
[----:B------:R-:W-:Y:S02]  /*7620*/  CS2R R42, SRZ ;  /* 0x00000000002a7805 */ /* 0x000fe4000001ff00 */
[----:B------:R-:W-:Y:S02]  /*7630*/  CS2R R40, SRZ ;  /* 0x0000000000287805 */ /* 0x000fe4000001ff00 */
[----:B------:R-:W-:Y:S01]  /*7640*/  CS2R R44, SRZ ;  /* 0x00000000002c7805 */ /* 0x000fe2000001ff00 */
[----:B------:R-:W-:Y:S06]  /*7650*/  @P0 BRA `(.L_x_114) ;  /* 0x00000000000c0947 */ /* 0x000fec0003800000 */
[----:B------:R-:W-:Y:S04]  /*7660*/  SHF.L.U32 R3, R66, 0x1f, RZ ;  /* 0x0000001f42037819 */ /* 0x000fe800000006ff */
[----:B------:R-:W1:Y:S02]  /*7670*/  SYNCS.PHASECHK.TRANS64.TRYWAIT P0, [UR43+0x30], R3 ;  /* 0x00003003ff0075a7 */ /* 0x000e64000800112b */
[----:B-1----:R-:W-:Y:S05]  /*7680*/  @!P0 BRA `(.L_x_115) ;  /* 0x0000002c00108947 */ /* 0x002fea0003800000 */
.L_x_114:
[----:B------:R-:W-:Y:S05]  /*7690*/  BSYNC B0 ;  /* 0x0000000000007941 */ /* 0x000fea0003800000 */
.L_x_113:
[----:B------:R-:W-:Y:S01]  /*76a0*/  ISETP.NE.AND P0, PT, R76, RZ, PT ;  /* 0x000000ff4c00720c */ /* 0x000fe20003f05270 */
[----:B------:R-:W-:Y:S11]  /*76b0*/  HFMA2 R74, -RZ, RZ, 0, 5.9604644775390625e-08 ;  /* 0x00000001ff4a7431 */ /* 0x000ff600000001ff */
[----:B------:R-:W-:Y:S01]  /*76c0*/  @!UPT UIADD3 URZ, UPT, UPT, URZ, URZ, URZ ;  /* 0x000000fffffff290 */ /* 0x000fe2000fffe0ff */
[----:B------:R2:W1:Y:S04]  /*76d0*/  @P0 LDS.128 R32, [R69] ;  /* 0x0000000045200984 */ /* 0x0004680000000c00 */
[----:B------:R2:W1:Y:S04]  /*76e0*/  @P0 LDS.128 R36, [R68+0x10] ;  /* 0x0000100044240984 */ /* 0x0004680000000c00 */
[----:B------:R2:W1:Y:S04]  /*76f0*/  @P0 LDS.128 R40, [R67+0x20] ;  /* 0x0000200043280984 */ /* 0x0004680000000c00 */
[----:B------:R2:W1:Y:S02]  /*7700*/  @P0 LDS.128 R44, [R63+0x30] ;  /* 0x000030003f2c0984 */ /* 0x0004640000000c00 */
.L_x_112:
[----:B------:R-:W-:Y:S05]  /*7710*/  BSYNC B1 ;  /* 0x0000000000017941 */ /* 0x000fea0003800000 */
.L_x_111:
[----:B-1----:R-:W-:Y:S04]  /*7720*/  SHF.R.U32.HI R2, RZ, 0x15, R25 ;  /* 0x00000015ff027819 */ /* 0x002fe80000011619 */
[----:B------:R-:W-:Y:S01]  /*7730*/  LOP3.LUT P0, RZ, R2, 0x3, R56, 0x48, !PT ;  /* 0x0000000302ff7812 */ /* 0x000fe20007804838 */
[----:B------:R-:W-:Y:S01]  /*7740*/  @!UPT UIADD3 URZ, UPT, UPT, URZ, URZ, URZ ;  /* 0x000000fffffff290 */ /* 0x000fe2000fffe0ff */
[----:B---3--:R-:W-:Y:S11]  /*7750*/  @P2 BRA `(.L_x_116) ;  /* 0x0000000000082947 */ /* 0x008ff60003800000 */
[----:B------:R-:W1:Y:S02]  /*7760*/  SYNCS.PHASECHK.TRANS64.TRYWAIT P1, [R73+URZ+0xa0], R0 ;  /* 0x0000a000490075a7 */ /* 0x000e6400080211ff */
[----:B-1----:R-:W-:Y:S05]  /*7770*/  @!P1 BRA `(.L_x_117) ;  /* 0x0000002800ec9947 */ /* 0x002fea0003800000 */
.L_x_116:
[----:B------:R-:W-:Y:S05]  /*7780*/  @!P0 BRA `(.L_x_118) ;  /* 0x0000000000408947 */ /* 0x000fea0003800000 */
[----:B------:R-:W3:Y:S01]  /*7790*/  LDCU.64 UR8, c[0x4][0x70] ;  /* 0x01000e00ff0877ac */ /* 0x000ee20008000a00 */
[----:B------:R-:W-:Y:S01]  /*77a0*/  MOV R3, 0x0 ;  /* 0x0000000000037802 */ /* 0x000fe20000000f00 */
[----:B------:R-:W-:Y:S02]  /*77b0*/  HFMA2 R12, -RZ, RZ, 0, 5.9604644775390625e-08 ;  /* 0x00000001ff0c7431 */ /* 0x000fe400000001ff */
[----:B------:R-:W-:Y:S02]  /*77c0*/  IMAD.MOV.U32 R8, RZ, RZ, 0x192 ;  /* 0x00000192ff087424 */ /* 0x000fe400078e00ff */
[----:B------:R-:W-:Y:S01]  /*77d0*/  IMAD.MOV.U32 R13, RZ, RZ, RZ ;  /* 0x000000ffff0d7224 */ /* 0x000fe200078e00ff */
[----:B------:R-:W5:Y:S01]  /*77e0*/  LDCU.64 UR6, c[0x4][0x78] ;  /* 0x01000f00ff0677ac */ /* 0x000f620008000a00 */
[----:B------:R-:W1:Y:S01]  /*77f0*/  LDC.64 R2, c[0x4][R3] ;  /* 0x0100000003027b82 */ /* 0x000e620000000a00 */
[----:B------:R-:W2:Y:S01]  /*7800*/  LDCU.64 UR4, c[0x4][0x10] ;  /* 0x01000200ff0477ac */ /* 0x000ea20008000a00 */
[----:B---3--:R-:W-:Y:S01]  /*7810*/  MOV R5, UR9 ;  /* 0x0000000900057c02 */ /* 0x008fe20008000f00 */
[----:B------:R-:W-:Y:S01]  /*7820*/  IMAD.U32 R4, RZ, RZ, UR8 ;  /* 0x00000008ff047e24 */ /* 0x000fe2000f8e00ff */
[----:B-----5:R-:W-:Y:S01]  /*7830*/  MOV R7, UR7 ;  /* 0x0000000700077c02 */ /* 0x020fe20008000f00 */
[----:B------:R-:W-:Y:S01]  /*7840*/  IMAD.U32 R6, RZ, RZ, UR6 ;  /* 0x00000006ff067e24 */ /* 0x000fe2000f8e00ff */
[----:B--2---:R-:W-:Y:S01]  /*7850*/  MOV R11, UR5 ;  /* 0x00000005000b7c02 */ /* 0x004fe20008000f00 */
[----:B------:R-:W-:Y:S02]  /*7860*/  IMAD.U32 R10, RZ, RZ, UR4 ;  /* 0x00000004ff0a7e24 */ /* 0x000fe4000f8e00ff */
[----:B------:R-:W-:Y:S07]  /*7870*/  LEPC R20, `(.L_x_118) ;  /* 0x000000001014794e */ /* 0x000fee0000000000 */
[----:B-1--4-:R-:W-:Y:S05]  /*7880*/  CALL.ABS.NOINC R2 ;  /* 0x0000000002007343 */ /* 0x012fea0003c00000 */
.L_x_118:
[----:B------:R-:W-:Y:S05]  /*7890*/  WARPSYNC.ALL ;  /* 0x0000000000007948 */ /* 0x000fea0003800000 */
[----:B------:R-:W-:Y:S01]  /*78a0*/  R2UR UR4, R25 ;  /* 0x00000000190472ca */ /* 0x000fe200000e0000 */
[----:B------:R-:W-:Y:S01]  /*78b0*/  BSSY.RECONVERGENT B0, `(.L_x_119) ;  /* 0x000003d000007945 */ /* 0x000fe20003800200 */
[----:B------:R-:W-:Y:S11]  /*78c0*/  ISETP.NE.AND P0, PT, R71, RZ, PT ;  /* 0x000000ff4700720c */ /* 0x000ff60003f05270 */
[----:B------:R-:W1:Y:S02]  /*78d0*/  LDTM.x16 R4, tmem[UR4] ;  /* 0x00000004000479ee */ /* 0x000e640008240000 */
[C---:B-1--4-:R-:W-:Y:S01]  /*78e0*/  FMUL R0, R24.reuse, R4 ;  /* 0x0000000418007220 */ /* 0x052fe20000400000 */
[C---:B------:R-:W-:Y:S01]  /*78f0*/  FMUL R2, R24.reuse, R5 ;  /* 0x0000000518027220 */ /* 0x040fe20000400000 */
[C---:B------:R-:W-:Y:S01]  /*7900*/  FMUL R3, R24.reuse, R6 ;  /* 0x0000000618037220 */ /* 0x040fe20000400000 */
[C---:B------:R-:W-:Y:S01]  /*7910*/  FMUL R7, R24.reuse, R7 ;  /* 0x0000000718077220 */ /* 0x040fe20000400000 */
[C---:B------:R-:W-:Y:S01]  /*7920*/  FFMA R28, R27.reuse, R32, R0 ;  /* 0x000000201b1c7223 */ /* 0x040fe20000000000 */
        /* <DEDUP_REMOVED lines=10> */
[----:B------:R1:W-:Y:S01]  /*79d0*/  STS.128 [R69], R28 ;  /* 0x0000001c45007388 */ /* 0x0003e20000000c00 */
        /* <DEDUP_REMOVED lines=8> */
[----:B------:R1:W-:Y:S01]  /*7a60*/  STS.128 [R68+0x10], R4 ;  /* 0x0000100444007388 */ /* 0x0003e20000000c00 */
[C---:B------:R-:W-:Y:S01]  /*7a70*/  FMUL R13, R24.reuse, R17 ;  /* 0x00000011180d7220 */ /* 0x040fe20000400000 */
[C---:B------:R-:W-:Y:S01]  /*7a80*/  FFMA R10, R27.reuse, R42, R10 ;  /* 0x0000002a1b0a7223 */ /* 0x040fe2000000000a */
[C---:B------:R-:W-:Y:S01]  /*7a90*/  FMUL R14, R24.reuse, R18 ;  /* 0x00000012180e7220 */ /* 0x040fe20000400000 */
[C---:B------:R-:W-:Y:S01]  /*7aa0*/  FFMA R11, R27.reuse, R43, R15 ;  /* 0x0000002b1b0b7223 */ /* 0x040fe2000000000f */
[----:B------:R-:W-:Y:S01]  /*7ab0*/  FMUL R19, R24, R19 ;  /* 0x0000001318137220 */ /* 0x000fe20000400000 */
[C---:B------:R-:W-:Y:S01]  /*7ac0*/  FFMA R12, R27.reuse, R44, R12 ;  /* 0x0000002c1b0c7223 */ /* 0x040fe2000000000c */
[C---:B------:R-:W-:Y:S01]  /*7ad0*/  FFMA R13, R27.reuse, R45, R13 ;  /* 0x0000002d1b0d7223 */ /* 0x040fe2000000000d */
[C---:B------:R-:W-:Y:S01]  /*7ae0*/  FFMA R14, R27.reuse, R46, R14 ;  /* 0x0000002e1b0e7223 */ /* 0x040fe2000000000e */
[----:B------:R1:W-:Y:S01]  /*7af0*/  STS.128 [R67+0x20], R8 ;  /* 0x0000200843007388 */ /* 0x0003e20000000c00 */
[----:B------:R-:W-:Y:S05]  /*7b00*/  FFMA R15, R27, R47, R19 ;  /* 0x0000002f1b0f7223 */ /* 0x000fea0000000013 */
[----:B------:R1:W-:Y:S01]  /*7b10*/  STS.128 [R63+0x30], R12 ;  /* 0x0000300c3f007388 */ /* 0x0003e20000000c00 */
[----:B------:R-:W-:Y:S01]  /*7b20*/  @!PT LDS RZ, [RZ] ;  /* 0x00000000fffff984 */ /* 0x000fe20000000800 */
[----:B------:R-:W-:Y:S01]  /*7b30*/  @!PT LDS RZ, [RZ] ;  /* 0x00000000fffff984 */ /* 0x000fe20000000800 */
[----:B------:R-:W-:Y:S01]  /*7b40*/  @!PT LDS RZ, [RZ] ;  /* 0x00000000fffff984 */ /* 0x000fe20000000800 */
[----:B------:R-:W-:Y:S01]  /*7b50*/  @!PT LDS RZ, [RZ] ;  /* 0x00000000fffff984 */ /* 0x000fe20000000800 */
[----:B------:R3:W-:Y:S06]  /*7b60*/  MEMBAR.ALL.CTA ;  /* 0x0000000000007992 */ /* 0x0007ec0000008000 */
[----:B---3--:R-:W3:Y:S02]  /*7b70*/  FENCE.VIEW.ASYNC.S ;  /* 0x00000000000073c6 */ /* 0x008ee40000000000 */
[----:B---3--:R-:W-:Y:S06]  /*7b80*/  BAR.SYNC.DEFER_BLOCKING 0x1, 0x80 ;  /* 0x0042000000007b1d */ /* 0x008fec0000010000 */
[----:B------:R-:W-:Y:S05]  /*7b90*/  @P0 BRA `(.L_x_120) ;  /* 0x0000000000380947 */ /* 0x000fea0003800000 */
[----:B------:R-:W-:Y:S01]  /*7ba0*/  UIADD3 UR4, UPT, UPT, UR43, 0x200, URZ ;  /* 0x000002002b047890 */ /* 0x000fe2000fffe0ff */
[----:B------:R-:W-:Y:S01]  /*7bb0*/  UMOV UR47, UR60 ;  /* 0x0000003c002f7c82 */ /* 0x000fe20008000000 */
[----:B------:R-:W-:Y:S02]  /*7bc0*/  UIADD3 UR9, UPT, UPT, UR45, 0x40, URZ ;  /* 0x000000402d097890 */ /* 0x000fe4000fffe0ff */
[----:B------:R-:W-:Y:S02]  /*7bd0*/  UIADD3 UR8, UPT, UPT, UR43, 0x1200, URZ ;  /* 0x000012002b087890 */ /* 0x000fe4000fffe0ff */
[----:B------:R-:W-:Y:S01]  /*7be0*/  MOV R60, UR4 ;  /* 0x00000004003c7c02 */ /* 0x000fe20008000f00 */
[----:B------:R-:W-:Y:S01]  /*7bf0*/  UIADD3 UR4, UP0, UPT, UR62, 0x680, URZ ;  /* 0x000006803e047890 */ /* 0x000fe2000ff1e0ff */
[----:B------:R-:W-:Y:S02]  /*7c00*/  UMOV UR10, UR46 ;  /* 0x0000002e000a7c82 */ /* 0x000fe40008000000 */
[----:B------:R-:W-:Y:S01]  /*7c10*/  R2UR UR44, R60 ;  /* 0x000000003c2c72ca */ /* 0x000fe200000e0000 */
[----:B------:R-:W-:Y:S01]  /*7c20*/  UIADD3.X UR5, UPT, UPT, URZ, UR63, URZ, UP0, !UPT ;  /* 0x0000003fff057290 */ /* 0x000fe200087fe4ff */
[----:B------:R-:W-:Y:S11]  /*7c30*/  UMOV UR11, UR60 ;  /* 0x0000003c000b7c82 */ /* 0x000ff60008000000 */
[----:B------:R3:W-:Y:S01]  /*7c40*/  UTMASTG.3D [UR44], [UR4] ;  /* 0x0000002c040073b5 */ /* 0x0007e20008010000 */
[----:B------:R3:W-:Y:S01]  /*7c50*/  UTMASTG.3D [UR8], [UR4] ;  /* 0x00000008040073b5 */ /* 0x0007e20008010000 */
[----:B------:R0:W-:Y:S01]  /*7c60*/  UTMACMDFLUSH ;  /* 0x00000000000079b7 */ /* 0x0001e20000000000 */
[----:B---3--:R-:W-:Y:S04]  /*7c70*/  DEPBAR.LE SB0, 0x1 ;  /* 0x000080400000791a */ /* 0x008fe80000000000 */
.L_x_120:
[----:B------:R-:W-:Y:S05]  /*7c80*/  BSYNC.RECONVERGENT B0 ;  /* 0x0000000000007941 */ /* 0x000fea0003800200 */
.L_x_119:
[----:B------:R-:W-:Y:S01]  /*7c90*/  BAR.SYNC.DEFER_BLOCKING 0x1, 0x80 ;  /* 0x0042000000007b1d */ /* 0x000fe20000010000 */
[----:B------:R-:W-:Y:S01]  /*7ca0*/  ISETP.NE.AND P1, PT, R72, RZ, PT ;  /* 0x000000ff4800720c */ /* 0x000fe20003f25270 */
[----:B------:R-:W-:Y:S01]  /*7cb0*/  UISETP.NE.AND UP0, UPT, UR49, URZ, UPT ;  /* 0x000000ff3100728c */ /* 0x000fe2000bf05270 */
[----:B------:R-:W-:Y:S11]  /*7cc0*/  LEA R2, R74, UR43, 0x3 ;  /* 0x0000002b4a027c11 */ /* 0x000ff6000f8e18ff */
[----:B------:R-:W-:Y:S01]  /*7cd0*/  @P1 SHF.L.U32 R3, R66, 0x1f, RZ ;  /* 0x0000001f42031819 */ /* 0x000fe200000006ff */
[----:B------:R-:W-:Y:S06]  /*7ce0*/  BRA.U !UP0, `(.L_x_121) ;  /* 0x0000000108287547 */ /* 0x000fec000b800000 */
[----:B------:R-:W-:Y:S01]  /*7cf0*/  R2UR UR4, R59 ;  /* 0x000000003b0472ca */ /* 0x000fe200000e0000 */
[----:B-1----:R-:W-:Y:S05]  /*7d00*/  IMAD.U32 R4, RZ, RZ, UR48 ;  /* 0x00000030ff047e24 */ /* 0x002fea000f8e00ff */
[----:B------:R-:W-:Y:S05]  /*7d10*/  @P1 LEA R4, R4, UR43, 0x3 ;  /* 0x0000002b04041c11 */ /* 0x000fea000f8e18ff */
[----:B------:R-:W-:Y:S02]  /*7d20*/  @P1 VIADD R4, R4, 0x50 ;  /* 0x0000005004041836 */ /* 0x000fe40000000000 */
[----:B------:R-:W-:Y:S01]  /*7d30*/  IMAD.U32 R0, RZ, RZ, UR4 ;  /* 0x00000004ff007e24 */ /* 0x000fe2000f8e00ff */
[----:B------:R-:W-:Y:S04]  /*7d40*/  UIADD3 UR4, UPT, UPT, UR48, 0x1, URZ ;  /* 0x0000000130047890 */ /* 0x000fe8000fffe0ff */
[----:B------:R-:W-:Y:S01]  /*7d50*/  @P1 PRMT R0, R0, 0x654, R4 ;  /* 0x0000065400001816 */ /* 0x000fe20000000004 */
[----:B------:R-:W-:Y:S03]  /*7d60*/  UISETP.NE.AND UP0, UPT, UR4, 0x4, UPT ;  /* 0x000000040400788c */ /* 0x000fe6000bf05270 */
[----:B------:R3:W-:Y:S01]  /*7d70*/  @P1 SYNCS.ARRIVE.TRANS64.RED.A1T0 RZ, [R0+URZ], RZ ;  /* 0x000000ff00ff19a7 */ /* 0x0007e200081004ff */
[----:B------:R-:W-:Y:S07]  /*7d80*/  USEL UR48, UR4, URZ, UP0 ;  /* 0x000000ff04307287 */ /* 0x000fee0008000000 */
.L_x_121:
[----:B------:R-:W4:Y:S01]  /*7d90*/  @P1 SYNCS.PHASECHK.TRANS64.TRYWAIT P0, [R2+URZ+0x30], R3 ;  /* 0x00003003020015a7 */ /* 0x000f2200080011ff */
[----:B------:R-:W-:Y:S01]  /*7da0*/  BSSY B1, `(.L_x_122) ;  /* 0x0000016000017945 */ /* 0x000fe20003800000 */
[----:B----4-:R-:W-:Y:S03]  /*7db0*/  @P1 SEL R75, RZ, 0x1, !P0 ;  /* 0x00000001ff4b1807 */ /* 0x010fe60004000000 */
[----:B------:R-:W-:Y:S05]  /*7dc0*/  @!P1 BRA `(.L_x_123) ;  /* 0x00000000004c9947 */ /* 0x000fea0003800000 */
[----:B------:R-:W-:Y:S01]  /*7dd0*/  ISETP.NE.AND P0, PT, R75, RZ, PT ;  /* 0x000000ff4b00720c */ /* 0x000fe20003f05270 */
[----:B------:R-:W-:Y:S01]  /*7de0*/  BSSY B0, `(.L_x_124) ;  /* 0x000000b000007945 */ /* 0x000fe20003800000 */
[----:B------:R-:W-:Y:S11]  /*7df0*/  ISETP.NE.AND P1, PT, R76, RZ, PT ;  /* 0x000000ff4c00720c */ /* 0x000ff60003f25270 */
[----:B------:R-:W-:Y:S02]  /*7e00*/  @!UPT UIADD3 URZ, UPT, UPT, URZ, URZ, URZ ;  /* 0x000000fffffff290 */ /* 0x000fe4000fffe0ff */
[C---:B-1----:R-:W-:Y:S01]  /*7e10*/  @P1 IMAD R6, R74.reuse, 0x2000, R69 ;  /* 0x000020004a061824 */ /* 0x042fe200078e0245 */
[C---:B------:R-:W-:Y:S01]  /*7e20*/  @P1 LEA R4, R74.reuse, R67, 0xd ;  /* 0x000000434a041211 */ /* 0x040fe200078e68ff */
[C---:B------:R-:W-:Y:S02]  /*7e30*/  @P1 IMAD R5, R74.reuse, 0x2000, R68 ;  /* 0x000020004a051824 */ /* 0x040fe400078e0244 */
[----:B------:R-:W-:Y:S01]  /*7e40*/  @P1 IMAD R3, R74, 0x2000, R63 ;  /* 0x000020004a031824 */ /* 0x000fe200078e023f */
[----:B------:R-:W-:Y:S06]  /*7e50*/  @P0 BRA `(.L_x_125) ;  /* 0x00000000000c0947 */ /* 0x000fec0003800000 */
[----:B---3--:R-:W-:Y:S04]  /*7e60*/  SHF.L.U32 R0, R66, 0x1f, RZ ;  /* 0x0000001f42007819 */ /* 0x008fe800000006ff */
[----:B------:R-:W1:Y:S02]  /*7e70*/  SYNCS.PHASECHK.TRANS64.TRYWAIT P0, [R2+URZ+0x30], R0 ;  /* 0x00003000020075a7 */ /* 0x000e6400080011ff */
[----:B-1----:R-:W-:Y:S05]  /*7e80*/  @!P0 BRA `(.L_x_126) ;  /* 0x00000024003c8947 */ /* 0x002fea0003800000 */
.L_x_125:
[----:B------:R-:W-:Y:S05]  /*7e90*/  BSYNC B0 ;  /* 0x0000000000007941 */ /* 0x000fea0003800000 */
.L_x_124:
[----:B------:R-:W-:Y:S02]  /*7ea0*/  ISETP.NE.AND P0, PT, R76, RZ, PT ;  /* 0x000000ff4c00720c */ /* 0x000fe40003f05270 */
[----:B------:R-:W-:Y:S11]  /*7eb0*/  IADD3 R74, PT, PT, R74, 0x1, RZ ;  /* 0x000000014a4a7810 */ /* 0x000ff60007ffe0ff */
[----:B------:R4:W1:Y:S04]  /*7ec0*/  @P0 LDS.128 R32, [R6] ;  /* 0x0000000006200984 */ /* 0x0008680000000c00 */
[----:B------:R4:W1:Y:S04]  /*7ed0*/  @P0 LDS.128 R36, [R5+0x10] ;  /* 0x0000100005240984 */ /* 0x0008680000000c00 */
[----:B------:R4:W1:Y:S04]  /*7ee0*/  @P0 LDS.128 R40, [R4+0x20] ;  /* 0x0000200004280984 */ /* 0x0008680000000c00 */
[----:B------:R4:W1:Y:S02]  /*7ef0*/  @P0 LDS.128 R44, [R3+0x30] ;  /* 0x00003000032c0984 */ /* 0x0008640000000c00 */
.L_x_123:
[----:B------:R-:W-:Y:S05]  /*7f00*/  BSYNC B1 ;  /* 0x0000000000017941 */ /* 0x000fea0003800000 */
.L_x_122:
[----:B-1-3--:R-:W-:Y:S05]  /*7f10*/  VIADD R0, R25, 0x10 ;  /* 0x0000001019007836 */ /* 0x00afea0000000000 */
[----:B------:R-:W-:Y:S04]  /*7f20*/  SHF.R.U32.HI R0, RZ, 0x15, R0 ;  /* 0x00000015ff007819 */ /* 0x000fe80000011600 */
[----:B------:R-:W-:Y:S11]  /*7f30*/  LOP3.LUT P0, RZ, R0, 0x3, R56, 0x48, !PT ;  /* 0x0000000300ff7812 */ /* 0x000ff60007804838 */
[----:B------:R-:W-:Y:S02]  /*7f40*/  @!UPT UIADD3 URZ, UPT, UPT, URZ, URZ, URZ ;  /* 0x000000fffffff290 */ /* 0x000fe4000fffe0ff */
[----:B------:R-:W-:Y:S05]  /*7f50*/  @!P0 BRA `(.L_x_127) ;  /* 0x0000000000408947 */ /* 0x000fea0003800000 */
[----:B------:R-:W1:Y:S01]  /*7f60*/  LDCU.64 UR8, c[0x4][0x70] ;  /* 0x01000e00ff0877ac */ /* 0x000e620008000a00 */
[----:B----4-:R-:W-:Y:S01]  /*7f70*/  MOV R3, 0x0 ;  /* 0x0000000000037802 */ /* 0x010fe20000000f00 */
[----:B------:R-:W-:Y:S02]  /*7f80*/  HFMA2 R12, -RZ, RZ, 0, 5.9604644775390625e-08 ;  /* 0x00000001ff0c7431 */ /* 0x000fe400000001ff */
[----:B------:R-:W-:Y:S02]  /*7f90*/  IMAD.MOV.U32 R8, RZ, RZ, 0x192 ;  /* 0x00000192ff087424 */ /* 0x000fe400078e00ff */
[----:B------:R-:W-:Y:S01]  /*7fa0*/  IMAD.MOV.U32 R13, RZ, RZ, RZ ;  /* 0x000000ffff0d7224 */ /* 0x000fe200078e00ff */
[----:B------:R-:W3:Y:S01]  /*7fb0*/  LDCU.64 UR6, c[0x4][0x78] ;  /* 0x01000f00ff0677ac */ /* 0x000ee20008000a00 */
[----:B------:R-:W4:Y:S01]  /*7fc0*/  LDC.64 R2, c[0x4][R3] ;  /* 0x0100000003027b82 */ /* 0x000f220000000a00 */
[----:B------:R-:W5:Y:S01]  /*7fd0*/  LDCU.64 UR4, c[0x4][0x10] ;  /* 0x01000200ff0477ac */ /* 0x000f620008000a00 */
[----:B-1----:R-:W-:Y:S01]  /*7fe0*/  MOV R5, UR9 ;  /* 0x0000000900057c02 */ /* 0x002fe20008000f00 */
[----:B------:R-:W-:Y:S01]  /*7ff0*/  IMAD.U32 R4, RZ, RZ, UR8 ;  /* 0x00000008ff047e24 */ /* 0x000fe2000f8e00ff */
[----:B---3--:R-:W-:Y:S01]  /*8000*/  MOV R7, UR7 ;  /* 0x0000000700077c02 */ /* 0x008fe20008000f00 */
[----:B------:R-:W-:Y:S01]  /*8010*/  IMAD.U32 R6, RZ, RZ, UR6 ;  /* 0x00000006ff067e24 */ /* 0x000fe2000f8e00ff */
[----:B-----5:R-:W-:Y:S01]  /*8020*/  MOV R11, UR5 ;  /* 0x00000005000b7c02 */ /* 0x020fe20008000f00 */
[----:B------:R-:W-:Y:S02]  /*8030*/  IMAD.U32 R10, RZ, RZ, UR4 ;  /* 0x00000004ff0a7e24 */ /* 0x000fe4000f8e00ff */
[----:B------:R-:W-:Y:S07]  /*8040*/  LEPC R20, `(.L_x_127) ;  /* 0x000000001014794e */ /* 0x000fee0000000000 */
[----:B--2-4-:R-:W-:Y:S05]  /*8050*/  CALL.ABS.NOINC R2 ;  /* 0x0000000002007343 */ /* 0x014fea0003c00000 */
.L_x_127:
[----:B------:R-:W-:Y:S05]  /*8060*/  WARPSYNC.ALL ;  /* 0x0000000000007948 */ /* 0x000fea0003800000 */
[----:B------:R-:W-:Y:S01]  /*8070*/  R2UR UR4, R25 ;  /* 0x00000000190472ca */ /* 0x000fe200000e0000 */
[----:B------:R-:W-:Y:S01]  /*8080*/  BSSY.RECONVERGENT B0, `(.L_x_128) ;  /* 0x0000046000007945 */ /* 0x000fe20003800200 */
[----:B------:R-:W-:Y:S02]  /*8090*/  ISETP.NE.AND P6, PT, R72, RZ, PT ;  /* 0x000000ff4800720c */ /* 0x000fe40003fc5270 */
[----:B------:R-:W-:Y:S02]  /*80a0*/  R2UR UR5, R59 ;  /* 0x000000003b0572ca */ /* 0x000fe400000e0000 */
[----:B------:R-:W-:Y:S02]  /*80b0*/  ISETP.NE.AND P0, PT, R71, RZ, PT ;  /* 0x000000ff4700720c */ /* 0x000fe40003f05270 */
[----:B------:R-:W-:Y:S05]  /*80c0*/  MOV R20, UR48 ;  /* 0x0000003000147c02 */ /* 0x000fea0008000f00 */
[----:B----4-:R-:W1:Y:S02]  /*80d0*/  LDTM.x16 R4, tmem[UR4+0x10] ;  /* 0x00001004000479ee */ /* 0x010e640008240000 */
[----:B------:R-:W-:Y:S01]  /*80e0*/  @P6 LEA R20, R20, UR43, 0x3 ;  /* 0x0000002b14146c11 */ /* 0x000fe2000f8e18ff */
[C---:B-1----:R-:W-:Y:S01]  /*80f0*/  FMUL R0, R24.reuse, R4 ;  /* 0x0000000418007220 */ /* 0x042fe20000400000 */
        /* <DEDUP_REMOVED lines=33> */
[----:B------:R-:W-:Y:S01]  /*8310*/  FFMA R15, R27, R47, R19 ;  /* 0x0000002f1b0f7223 */ /* 0x000fe20000000013 */
[----:B------:R-:W-:Y:S02]  /*8320*/  MOV R16, UR5 ;  /* 0x0000000500107c02 */ /* 0x000fe40008000f00 */
[----:B------:R-:W-:Y:S02]  /*8330*/  @P6 IADD3 R17, PT, PT, R20, 0x50, RZ ;  /* 0x0000005014116810 */ /* 0x000fe40007ffe0ff */
[----:B------:R1:W-:Y:S01]  /*8340*/  STS.128 [R63+0x2030], R12 ;  /* 0x0020300c3f007388 */ /* 0x0003e20000000c00 */
[----:B------:R-:W-:Y:S02]  /*8350*/  LEA R0, R74, UR43, 0x3 ;  /* 0x0000002b4a007c11 */ /* 0x000fe4000f8e18ff */
[----:B------:R-:W-:Y:S01]  /*8360*/  @P6 PRMT R16, R16, 0x654, R17 ;  /* 0x0000065410106816 */ /* 0x000fe20000000011 */
[----:B------:R-:W-:Y:S01]  /*8370*/  @!PT LDS RZ, [RZ] ;  /* 0x00000000fffff984 */ /* 0x000fe20000000800 */
[----:B------:R-:W-:Y:S01]  /*8380*/  @!PT LDS RZ, [RZ] ;  /* 0x00000000fffff984 */ /* 0x000fe20000000800 */
[----:B------:R-:W-:Y:S01]  /*8390*/  @!PT LDS RZ, [RZ] ;  /* 0x00000000fffff984 */ /* 0x000fe20000000800 */
[----:B------:R-:W-:Y:S01]  /*83a0*/  @!PT LDS RZ, [RZ] ;  /* 0x00000000fffff984 */ /* 0x000fe20000000800 */
[----:B------:R3:W-:Y:S06]  /*83b0*/  MEMBAR.ALL.CTA ;  /* 0x0000000000007992 */ /* 0x0007ec0000008000 */
[----:B---3--:R-:W3:Y:S01]  /*83c0*/  FENCE.VIEW.ASYNC.S ;  /* 0x00000000000073c6 */ /* 0x008ee20000000000 */
[----:B------:R-:W-:Y:S01]  /*83d0*/  @P6 SHF.L.U32 R2, R66, 0x1f, RZ ;  /* 0x0000001f42026819 */ /* 0x000fe200000006ff */
[----:B---3--:R-:W-:Y:S06]  /*83e0*/  BAR.SYNC.DEFER_BLOCKING 0x1, 0x80 ;  /* 0x0042000000007b1d */ /* 0x008fec0000010000 */
[----:B------:R-:W-:Y:S05]  /*83f0*/  @P0 BRA `(.L_x_129) ;  /* 0x0000000000380947 */ /* 0x000fea0003800000 */
[----:B------:R-:W-:Y:S02]  /*8400*/  UIADD3 UR4, UP0, UPT, UR62, 0x680, URZ ;  /* 0x000006803e047890 */ /* 0x000fe4000ff1e0ff */
[----:B------:R-:W-:Y:S02]  /*8410*/  UIADD3 UR13, UPT, UPT, UR45, 0x10, URZ ;  /* 0x000000102d0d7890 */ /* 0x000fe4000fffe0ff */
[----:B------:R-:W-:Y:S02]  /*8420*/  UIADD3 UR12, UPT, UPT, UR43, 0x2200, URZ ;  /* 0x000022002b0c7890 */ /* 0x000fe4000fffe0ff */
[----:B------:R-:W-:Y:S01]  /*8430*/  UIADD3.X UR5, UPT, UPT, URZ, UR63, URZ, UP0, !UPT ;  /* 0x0000003fff057290 */ /* 0x000fe200087fe4ff */
[----:B------:R-:W-:Y:S01]  /*8440*/  UMOV UR14, UR46 ;  /* 0x0000002e000e7c82 */ /* 0x000fe20008000000 */
[----:B------:R-:W-:Y:S01]  /*8450*/  UMOV UR15, UR60 ;  /* 0x0000003c000f7c82 */ /* 0x000fe20008000000 */
[----:B------:R-:W-:Y:S02]  /*8460*/  UIADD3 UR9, UPT, UPT, UR45, 0x50, URZ ;  /* 0x000000502d097890 */ /* 0x000fe4000fffe0ff */
[----:B------:R-:W-:Y:S01]  /*8470*/  UIADD3 UR8, UPT, UPT, UR43, 0x3200, URZ ;  /* 0x000032002b087890 */ /* 0x000fe2000fffe0ff */
[----:B------:R-:W-:Y:S03]  /*8480*/  UMOV UR10, UR46 ;  /* 0x0000002e000a7c82 */ /* 0x000fe60008000000 */
[----:B------:R3:W-:Y:S01]  /*8490*/  UTMASTG.3D [UR12], [UR4] ;  /* 0x0000000c040073b5 */ /* 0x0007e20008010000 */
[----:B------:R-:W-:Y:S04]  /*84a0*/  UMOV UR11, UR60 ;  /* 0x0000003c000b7c82 */ /* 0x000fe80008000000 */
[----:B------:R3:W-:Y:S01]  /*84b0*/  UTMASTG.3D [UR8], [UR4] ;  /* 0x00000008040073b5 */ /* 0x0007e20008010000 */
[----:B------:R0:W-:Y:S01]  /*84c0*/  UTMACMDFLUSH ;  /* 0x00000000000079b7 */ /* 0x0001e20000000000 */
[----:B---3--:R-:W-:Y:S04]  /*84d0*/  DEPBAR.LE SB0, 0x1 ;  /* 0x000080400000791a */ /* 0x008fe80000000000 */
.L_x_129:
[----:B------:R-:W-:Y:S05]  /*84e0*/  BSYNC.RECONVERGENT B0 ;  /* 0x0000000000007941 */ /* 0x000fea0003800200 */
.L_x_128:
[----:B------:R-:W-:Y:S01]  /*84f0*/  BAR.SYNC.DEFER_BLOCKING 0x1, 0x80 ;  /* 0x0042000000007b1d */ /* 0x000fe20000010000 */
[----:B------:R-:W-:Y:S04]  /*8500*/  UIADD3 UR4, UPT, UPT, UR48, 0x1, URZ ;  /* 0x0000000130047890 */ /* 0x000fe8000fffe0ff */
[----:B------:R-:W-:Y:S04]  /*8510*/  UISETP.NE.AND UP0, UPT, UR4, 0x4, UPT ;  /* 0x000000040400788c */ /* 0x000fe8000bf05270 */
[----:B------:R-:W-:Y:S01]  /*8520*/  USEL UR44, UR4, URZ, UP0 ;  /* 0x000000ff042c7287 */ /* 0x000fe20008000000 */
[----:B------:R3:W-:Y:S01]  /*8530*/  @P6 SYNCS.ARRIVE.TRANS64.RED.A1T0 RZ, [R16+URZ], RZ ;  /* 0x000000ff10ff69a7 */ /* 0x0007e200081004ff */
[----:B------:R-:W-:Y:S01]  /*8540*/  BSSY B1, `(.L_x_130) ;  /* 0x0000017000017945 */ /* 0x000fe20003800000 */
[----:B------:R-:W4:Y:S02]  /*8550*/  @P6 SYNCS.PHASECHK.TRANS64.TRYWAIT P0, [R0+URZ+0x30], R2 ;  /* 0x00003002000065a7 */ /* 0x000f2400080011ff */
[----:B----4-:R-:W-:Y:S01]  /*8560*/  @P6 SEL R75, RZ, 0x1, !P0 ;  /* 0x00000001ff4b6807 */ /* 0x010fe20004000000 */
[----:B---3--:R-:W-:Y:S06]  /*8570*/  @!P6 BRA `(.L_x_131) ;  /* 0x00000000004ce947 */ /* 0x008fec0003800000 */
        /* <DEDUP_REMOVED lines=9> */
[----:B------:R-:W-:Y:S04]  /*8610*/  SHF.L.U32 R6, R66, 0x1f, RZ ;  /* 0x0000001f42067819 */ /* 0x000fe800000006ff */
[----:B------:R-:W1:Y:S02]  /*8620*/  SYNCS.PHASECHK.TRANS64.TRYWAIT P0, [R0+URZ+0x30], R6 ;  /* 0x00003006000075a7 */ /* 0x000e6400080011ff */
[----:B-1----:R-:W-:Y:S05]  /*8630*/  @!P0 BRA `(.L_x_134) ;  /* 0x0000001c00648947 */ /* 0x002fea0003800000 */
.L_x_133:
[----:B------:R-:W-:Y:S05]  /*8640*/  BSYNC B0 ;  /* 0x0000000000007941 */ /* 0x000fea0003800000 */
.L_x_132:
[----:B------:R-:W-:Y:S02]  /*8650*/  ISETP.NE.AND P0, PT, R76, RZ, PT ;  /* 0x000000ff4c00720c */ /* 0x000fe40003f05270 */
[----:B------:R-:W-:Y:S11]  /*8660*/  IADD3 R74, PT, PT, R74, 0x1, RZ ;  /* 0x000000014a4a7810 */ /* 0x000ff60007ffe0ff */
[----:B------:R3:W4:Y:S04]  /*8670*/  @P0 LDS.128 R32, [R5] ;  /* 0x0000000005200984 */ /* 0x0007280000000c00 */
[----:B------:R3:W1:Y:S04]  /*8680*/  @P0 LDS.128 R36, [R4+0x10] ;  /* 0x0000100004240984 */ /* 0x0006680000000c00 */
[----:B------:R3:W1:Y:S04]  /*8690*/  @P0 LDS.128 R40, [R3+0x20] ;  /* 0x0000200003280984 */ /* 0x0006680000000c00 */
[----:B------:R3:W1:Y:S02]  /*86a0*/  @P0 LDS.128 R44, [R2+0x30] ;  /* 0x00003000022c0984 */ /* 0x0006640000000c00 */
.L_x_131:
[----:B------:R-:W-:Y:S05]  /*86b0*/  BSYNC B1 ;  /* 0x0000000000017941 */ /* 0x000fea0003800000 */
.L_x_130:
[----:B-1----:R-:W-:Y:S05]  /*86c0*/  VIADD R0, R25, 0x20 ;  /* 0x0000002019007836 */ /* 0x002fea0000000000 */
[----:B------:R-:W-:Y:S04]  /*86d0*/  SHF.R.U32.HI R0, RZ, 0x15, R0 ;  /* 0x00000015ff007819 */ /* 0x000fe80000011600 */
[----:B------:R-:W-:Y:S11]  /*86e0*/  LOP3.LUT P0, RZ, R0, 0x3, R56, 0x48, !PT ;  /* 0x0000000300ff7812 */ /* 0x000ff60007804838 */
[----:B------:R-:W-:Y:S02]  /*86f0*/  @!UPT UIADD3 URZ, UPT, UPT, URZ, URZ, URZ ;  /* 0x000000fffffff290 */ /* 0x000fe4000fffe0ff */
[----:B------:R-:W-:Y:S05]  /*8700*/  @!P0 BRA `(.L_x_135) ;  /* 0x0000000000408947 */ /* 0x000fea0003800000 */
[----:B------:R-:W1:Y:S01]  /*8710*/  LDCU.64 UR8, c[0x4][0x70] ;  /* 0x01000e00ff0877ac */ /* 0x000e620008000a00 */
[----:B---3--:R-:W-:Y:S01]  /*8720*/  MOV R3, 0x0 ;  /* 0x0000000000037802 */ /* 0x008fe20000000f00 */
[----:B------:R-:W-:Y:S02]  /*8730*/  HFMA2 R12, -RZ, RZ, 0, 5.9604644775390625e-08 ;  /* 0x00000001ff0c7431 */ /* 0x000fe400000001ff */
[----:B------:R-:W-:Y:S02]  /*8740*/  IMAD.MOV.U32 R8, RZ, RZ, 0x192 ;  /* 0x00000192ff087424 */ /* 0x000fe400078e00ff */
[----:B------:R-:W-:Y:S01]  /*8750*/  IMAD.MOV.U32 R13, RZ, RZ, RZ ;  /* 0x000000ffff0d7224 */ /* 0x000fe200078e00ff */
[----:B------:R-:W3:Y:S01]  /*8760*/  LDCU.64 UR6, c[0x4][0x78] ;  /* 0x01000f00ff0677ac */ /* 0x000ee20008000a00 */
[----:B------:R-:W2:Y:S01]  /*8770*/  LDC.64 R2, c[0x4][R3] ;  /* 0x0100000003027b82 */ /* 0x000ea20000000a00 */
        /* <DEDUP_REMOVED lines=9> */
.L_x_135:
[----:B------:R-:W-:Y:S05]  /*8810*/  WARPSYNC.ALL ;  /* 0x0000000000007948 */ /* 0x000fea0003800000 */
[----:B------:R-:W-:Y:S01]  /*8820*/  R2UR UR4, R25 ;  /* 0x00000000190472ca */ /* 0x000fe200000e0000 */
[----:B------:R-:W-:Y:S01]  /*8830*/  BSSY.RECONVERGENT B0, `(.L_x_136) ;  /* 0x0000046000007945 */ /* 0x000fe20003800200 */
[----:B------:R-:W-:Y:S02]  /*8840*/  ISETP.NE.AND P6, PT, R72, RZ, PT ;  /* 0x000000ff4800720c */ /* 0x000fe40003fc5270 */
[----:B------:R-:W-:Y:S02]  /*8850*/  R2UR UR5, R59 ;  /* 0x000000003b0572ca */ /* 0x000fe400000e0000 */
[----:B------:R-:W-:Y:S02]  /*8860*/  ISETP.NE.AND P0, PT, R71, RZ, PT ;  /* 0x000000ff4700720c */ /* 0x000fe40003f05270 */
[----:B------:R-:W-:Y:S05]  /*8870*/  MOV R20, UR44 ;  /* 0x0000002c00147c02 */ /* 0x000fea0008000f00 */
[----:B---3--:R-:W1:Y:S02]  /*8880*/  LDTM.x16 R4, tmem[UR4+0x20] ;  /* 0x00002004000479ee */ /* 0x008e640008240000 */
[----:B------:R-:W-:Y:S01]  /*8890*/  @P6 LEA R20, R20, UR43, 0x3 ;  /* 0x0000002b14146c11 */ /* 0x000fe2000f8e18ff */
[C---:B-1----:R-:W-:Y:S01]  /*88a0*/  FMUL R0, R24.reuse, R4 ;  /* 0x0000000418007220 */ /* 0x042fe20000400000 */
[C---:B------:R-:W-:Y:S01]  /*88b0*/  FMUL R2, R24.reuse, R5 ;  /* 0x0000000518027220 */ /* 0x040fe20000400000 */
[C---:B------:R-:W-:Y:S01]  /*88c0*/  FMUL R3, R24.reuse, R6 ;  /* 0x0000000618037220 */ /* 0x040fe20000400000 */
[C---:B------:R-:W-:Y:S01]  /*88d0*/  FMUL R7, R24.reuse, R7 ;  /* 0x0000000718077220 */ /* 0x040fe20000400000 */
[C---:B----4-:R-:W-:Y:S01]  /*88e0*/  FFMA R28, R27.reuse, R32, R0 ;  /* 0x000000201b1c7223 */ /* 0x050fe20000000000 */
        /* <DEDUP_REMOVED lines=58> */
.L_x_137:
[----:B------:R-:W-:Y:S05]  /*8c90*/  BSYNC.RECONVERGENT B0 ;  /* 0x0000000000007941 */ /* 0x000fea0003800200 */
.L_x_136:
        /* <DEDUP_REMOVED lines=21> */
.L_x_141:
[----:B------:R-:W-:Y:S05]  /*8df0*/  BSYNC B0 ;  /* 0x0000000000007941 */ /* 0x000fea0003800000 */
.L_x_140:
[----:B------:R-:W-:Y:S11]  /*8e00*/  ISETP.NE.AND P0, PT, R76, RZ, PT ;  /* 0x000000ff4c00720c */ /* 0x000ff60003f05270 */
[----:B------:R-:W-:Y:S02]  /*8e10*/  @!UPT UIADD3 URZ, UPT, UPT, URZ, URZ, URZ ;  /* 0x000000fffffff290 */ /* 0x000fe4000fffe0ff */
[----:B------:R3:W4:Y:S04]  /*8e20*/  @P0 LDS.128 R32, [R4] ;  /* 0x0000000004200984 */ /* 0x0007280000000c00 */
[----:B------:R3:W1:Y:S04]  /*8e30*/  @P0 LDS.128 R36, [R3+0x10] ;  /* 0x0000100003240984 */ /* 0x0006680000000c00 */
[----:B------:R3:W1:Y:S04]  /*8e40*/  @P0 LDS.128 R40, [R2+0x20] ;  /* 0x0000200002280984 */ /* 0x0006680000000c00 */
[----:B------:R3:W1:Y:S02]  /*8e50*/  @P0 LDS.128 R44, [R74+0x30] ;  /* 0x000030004a2c0984 */ /* 0x0006640000000c00 */
.L_x_139:
[----:B------:R-:W-:Y:S05]  /*8e60*/  BSYNC B1 ;  /* 0x0000000000017941 */ /* 0x000fea0003800000 */
.L_x_138:
        /* <DEDUP_REMOVED lines=21> */
.L_x_143:
[----:B------:R-:W-:Y:S01]  /*8fc0*/  ISETP.NE.AND P0, PT, R71, RZ, PT ;  /* 0x000000ff4700720c */ /* 0x000fe20003f05270 */
[----:B------:R-:W-:Y:S05]  /*8fd0*/  WARPSYNC.ALL ;  /* 0x0000000000007948 */ /* 0x000fea0003800000 */
[----:B------:R-:W-:Y:S01]  /*8fe0*/  R2UR UR4, R25 ;  /* 0x00000000190472ca */ /* 0x000fe200000e0000 */
[----:B------:R-:W-:Y:S01]  /*8ff0*/  BSSY.RECONVERGENT B0, `(.L_x_144) ;  /* 0x0000040000007945 */ /* 0x000fe20003800200 */
[----:B------:R-:W-:Y:S04]  /*9000*/  IADD3 R73, PT, PT, R73, 0xc0, RZ ;  /* 0x000000c049497810 */ /* 0x000fe80007ffe0ff */
[----:B------:R-:W-:Y:S07]  /*9010*/  LOP3.LUT R73, R73, 0xfefffff8, RZ, 0xc0, !PT ;  /* 0xfefffff849497812 */ /* 0x000fee00078ec0ff */
[----:B---3--:R-:W1:Y:S01]  /*9020*/  LDTM.x16 R4, tmem[UR4+0x30] ;  /* 0x00003004000479ee */ /* 0x008e620008240000 */
[----:B------:R-:W-:Y:S01]  /*9030*/  NOP ;  /* 0x0000000000007918 */ /* 0x000fe20000000000 */
[----:B-1----:R1:W-:Y:S01]  /*9040*/  SYNCS.ARRIVE.TRANS64.RED.A1T0 RZ, [R73+URZ], RZ ;  /* 0x000000ff49ff79a7 */ /* 0x0023e200081004ff */
[C---:B------:R-:W-:Y:S01]  /*9050*/  FMUL R0, R24.reuse, R4 ;  /* 0x0000000418007220 */ /* 0x040fe20000400000 */
        /* <DEDUP_REMOVED lines=57> */
.L_x_145:
[----:B------:R-:W-:Y:S05]  /*93f0*/  BSYNC.RECONVERGENT B0 ;  /* 0x0000000000007941 */ /* 0x000fea0003800200 */
.L_x_144:
[----:B------:R-:W-:Y:S01]  /*9400*/  BAR.SYNC.DEFER_BLOCKING 0x1, 0x80 ;  /* 0x0042000000007b1d */ /* 0x000fe20000010000 */
[----:B------:R-:W-:Y:S01]  /*9410*/  UISETP.NE.AND UP0, UPT, UR49, -0x4, UPT ;  /* 0xfffffffc3100788c */ /* 0x000fe2000bf05270 */
[----:B------:R-:W-:Y:S08]  /*9420*/  IADD3 R22, PT, PT, R22, 0x1, RZ ;  /* 0x0000000116167810 */ /* 0x000ff00007ffe0ff */
[----:B------:R-:W-:Y:S05]  /*9430*/  BRA.U !UP0, `(.L_x_146) ;  /* 0x00000001082c7547 */ /* 0x000fea000b800000 */
[----:B------:R-:W-:Y:S01]  /*9440*/  ISETP.NE.AND P0, PT, R72, RZ, PT ;  /* 0x000000ff4800720c */ /* 0x000fe20003f05270 */
[----:B------:R-:W-:Y:S01]  /*9450*/  IMAD.U32 R2, RZ, RZ, UR48 ;  /* 0x00000030ff027e24 */ /* 0x000fe2000f8e00ff */
[----:B------:R-:W-:Y:S11]  /*9460*/  R2UR UR4, R59 ;  /* 0x000000003b0472ca */ /* 0x000ff600000e0000 */
[----:B------:R-:W-:Y:S02]  /*9470*/  @P0 LEA R2, R2, UR43, 0x3 ;  /* 0x0000002b02020c11 */ /* 0x000fe4000f8e18ff */
[----:B------:R-:W-:Y:S01]  /*9480*/  IMAD.U32 R0, RZ, RZ, UR4 ;  /* 0x00000004ff007e24 */ /* 0x000fe2000f8e00ff */
[----:B------:R-:W-:Y:S02]  /*9490*/  UIADD3 UR4, UPT, UPT, UR48, 0x1, URZ ;  /* 0x0000000130047890 */ /* 0x000fe4000fffe0ff */
[----:B------:R-:W-:Y:S02]  /*94a0*/  @P0 VIADD R2, R2, 0x50 ;  /* 0x0000005002020836 */ /* 0x000fe40000000000 */
[----:B------:R-:W-:Y:S03]  /*94b0*/  UISETP.NE.AND UP0, UPT, UR4, 0x4, UPT ;  /* 0x000000040400788c */ /* 0x000fe6000bf05270 */
[----:B------:R-:W-:Y:S01]  /*94c0*/  @P0 PRMT R0, R0, 0x654, R2 ;  /* 0x0000065400000816 */ /* 0x000fe20000000002 */
[----:B------:R-:W-:Y:S03]  /*94d0*/  USEL UR48, UR4, URZ, UP0 ;  /* 0x000000ff04307287 */ /* 0x000fe60008000000 */
[----:B------:R3:W-:Y:S09]  /*94e0*/  @P0 SYNCS.ARRIVE.TRANS64.RED.A1T0 RZ, [R0+URZ], RZ ;  /* 0x000000ff00ff09a7 */ /* 0x0007f200081004ff */
.L_x_146:
[----:B------:R-:W-:Y:S01]  /*94f0*/  R2UR UR5, R57 ;  /* 0x00000000390572ca */ /* 0x000fe200000e0000 */
[----:B------:R-:W-:Y:S01]  /*9500*/  UISETP.NE.AND UP0, UPT, UR59, URZ, UPT ;  /* 0x000000ff3b00728c */ /* 0x000fe2000bf05270 */
[----:B------:R-:W-:Y:S01]  /*9510*/  R2UR UR4, R58 ;  /* 0x000000003a0472ca */ /* 0x000fe200000e0000 */
[----:B------:R-:W-:Y:S01]  /*9520*/  UIADD3 UR49, UPT, UPT, UR49, 0x4, URZ ;  /* 0x0000000431317890 */ /* 0x000fe2000fffe0ff */
[----:B------:R-:W-:Y:S01]  /*9530*/  ISETP.NE.AND P0, PT, R62, 0x2, PT ;  /* 0x000000023e00780c */ /* 0x000fe20003f05270 */
[----:B------:R-:W-:Y:S01]  /*9540*/  UMOV UR60, UR58 ;  /* 0x0000003a003c7c82 */ /* 0x000fe20008000000 */
[----:B------:R-:W-:Y:S02]  /*9550*/  ISETP.NE.AND P1, PT, R22, 0x4, PT ;  /* 0x000000041600780c */ /* 0x000fe40003f25270 */
[----:B------:R-:W-:Y:S02]  /*9560*/  SEL R2, RZ, 0x1, P0 ;  /* 0x00000001ff027807 */ /* 0x000fe40000000000 */
[----:B---3--:R-:W-:Y:S02]  /*9570*/  SEL R0, RZ, 0x1, P1 ;  /* 0x00000001ff007807 */ /* 0x008fe40000800000 */
[----:B------:R-:W-:Y:S01]  /*9580*/  LOP3.LUT R64, R64, R2, RZ, 0x3c, !PT ;  /* 0x0000000240407212 */ /* 0x000fe200078e3cff */
[----:B------:R-:W-:Y:S01]  /*9590*/  UIADD3 UR27, UPT, UPT, UR36, UR5, URZ ;  /* 0x00000005241b7290 */ /* 0x000fe2000fffe0ff */
[----:B------:R-:W-:Y:S01]  /*95a0*/  LOP3.LUT R65, R65, R0, RZ, 0x3c, !PT ;  /* 0x0000000041417212 */ /* 0x000fe200078e3cff */
[----:B------:R-:W-:Y:S01]  /*95b0*/  UIADD3 UR20, UPT, UPT, UR37, UR4, URZ ;  /* 0x0000000425147290 */ /* 0x000fe2000fffe0ff */
[----:B------:R-:W-:Y:S02]  /*95c0*/  SEL R62, R62, RZ, P0 ;  /* 0x000000ff3e3e7207 */ /* 0x000fe40000000000 */
[----:B------:R-:W-:Y:S01]  /*95d0*/  SEL R22, R22, RZ, P1 ;  /* 0x000000ff16167207 */ /* 0x000fe20000800000 */
[----:B------:R-:W-:Y:S08]  /*95e0*/  BRA.U UP0, `(.L_x_147) ;  /* 0xffffffd100ac7547 */ /* 0x000ff0000b83ffff */
[----:B------:R-:W3:Y:S01]  /*95f0*/  LDCU.64 UR4, c[0x0][0x888] ;  /* 0x00011100ff0477ac */ /* 0x000ee20008000a00 */
[----:B------:R-:W4:Y:S01]  /*9600*/  LDCU.64 UR6, c[0x0][0x890] ;  /* 0x00011200ff0677ac */ /* 0x000f220008000a00 */
[----:B---3--:R-:W-:Y:S02]  /*9610*/  ISETP.NE.U32.AND P2, PT, RZ, UR4, PT ;  /* 0x00000004ff007c0c */ /* 0x008fe4000bf45070 */
[----:B----4-:R-:W-:Y:S02]  /*9620*/  ISETP.NE.U32.AND P1, PT, RZ, UR6, PT ;  /* 0x00000006ff007c0c */ /* 0x010fe4000bf25070 */
[----:B------:R-:W-:Y:S02]  /*9630*/  ISETP.NE.AND.EX P2, PT, RZ, UR5, PT, P2 ;  /* 0x00000005ff007c0c */ /* 0x000fe4000bf45320 */
[----:B------:R-:W-:-:S13]  /*9640*/  ISETP.NE.AND.EX P0, PT, RZ, UR7, PT, P1 ;  /* 0x00000007ff007c0c */ /* 0x000fda000bf05310 */
[----:B------:R-:W-:Y:S05]  /*9650*/  @P2 BRA P0, `(.L_x_148) ;  /* 0x00000000003c2947 */ /* 0x000fea0000000000 */
[----:B------:R-:W-:-:S13]  /*9660*/  ISETP.NE.AND.EX P1, PT, RZ, UR7, PT, P1 ;  /* 0x00000007ff007c0c */ /* 0x000fda000bf25310 */
[----:B------:R-:W-:Y:S05]  /*9670*/  @P1 BRA `(.L_x_149) ;  /* 0x00000000000c1947 */ /* 0x000fea0003800000 */
[----:B------:R-:W-:-:S13]  /*9680*/  FSETP.NEU.AND P0, PT, R27, RZ, PT ;  /* 0x000000ff1b00720b */ /* 0x000fda0003f0d000 */
[----:B------:R-:W-:Y:S05]  /*9690*/  @!P0 EXIT ;  /* 0x000000000000894d */ /* 0x000fea0003800000 */
[----:B------:R-:W-:Y:S05]  /*96a0*/  BRA `(.L_x_148) ;  /* 0x0000000000287947 */ /* 0x000fea0003800000 */
.L_x_149:
[----:B------:R-:W-:Y:S01]  /*96b0*/  ISETP.NE.AND P0, PT, R61, RZ, PT ;  /* 0x000000ff3d00720c */ /* 0x000fe20003f05270 */
[----:B------:R-:W-:-:S12]  /*96c0*/  BSSY.RECONVERGENT B0, `(.L_x_148) ;  /* 0x0000008000007945 */ /* 0x000fd80003800200 */
[----:B------:R-:W-:Y:S05]  /*96d0*/  @P0 BRA `(.L_x_150) ;  /* 0x0000000000100947 */ /* 0x000fea0003800000 */
[----:B------:R-:W-:-:S04]  /*96e0*/  ISETP.NE.U32.AND P0, PT, RZ, UR4, PT ;  /* 0x00000004ff007c0c */ /* 0x000fc8000bf05070 */
[----:B------:R-:W-:-:S13]  /*96f0*/  ISETP.NE.AND.EX P0, PT, RZ, UR5, PT, P0 ;  /* 0x00000005ff007c0c */ /* 0x000fda000bf05300 */
[----:B------:R-:W-:Y:S05]  /*9700*/  @!P0 EXIT ;  /* 0x000000000000894d */ /* 0x000fea0003800000 */
[----:B------:R-:W-:Y:S05]  /*9710*/  BRA `(.L_x_151) ;  /* 0x0000000000087947 */ /* 0x000fea0003800000 */
.L_x_150:
[----:B------:R-:W-:-:S13]  /*9720*/  FSETP.NEU.AND P0, PT, R27, RZ, PT ;  /* 0x000000ff1b00720b */ /* 0x000fda0003f0d000 */
[----:B------:R-:W-:Y:S05]  /*9730*/  @!P0 EXIT ;  /* 0x000000000000894d */ /* 0x000fea0003800000 */
.L_x_151:
[----:B------:R-:W-:Y:S05]  /*9740*/  BSYNC.RECONVERGENT B0 ;  /* 0x0000000000007941 */ /* 0x000fea0003800200 */
.L_x_148:
[----:B------:R-:W-:Y:S01]  /*9750*/  R2UR UR7, R59 ;  /* 0x000000003b0772ca */ /* 0x000fe200000e0000 */
[----:B------:R-:W-:Y:S01]  /*9760*/  ULEA UR6, UR48, UR43, 0x3 ;  /* 0x0000002b30067291 */ /* 0x000fe2000f8e18ff */
[----:B------:R-:W-:-:S04]  /*9770*/  DEPBAR.LE SB0, 0x0 ;  /* 0x000080000000791a */ /* 0x000fc80000000000 */
[----:B------:R-:W-:-:S07]  /*9780*/  UIADD3 UR6, UPT, UPT, UR6, 0x50, URZ ;  /* 0x0000005006067890 */ /* 0x000fce000fffe0ff */
[----:B------:R-:W-:-:S09]  /*9790*/  UPRMT UR6, UR7, 0x654, UR6 ;  /* 0x0000065407067896 */ /* 0x000fd20008000006 */
[----:B------:R-:W-:Y:S01]  /*97a0*/  SYNCS.ARRIVE.TRANS64.RED.A1T0 RZ, [UR6], RZ ;  /* 0x000000ffffff79a7 */ /* 0x000fe20008100406 */
[----:B------:R-:W-:Y:S05]  /*97b0*/  EXIT ;  /* 0x000000000000794d */ /* 0x000fea0003800000 */
.L_x_24:
[----:B-1----:R1:W2:Y:S02]  /*97c0*/  SYNCS.PHASECHK.TRANS64.TRYWAIT P0, [R0+URZ+0xf0], R2 ;  /* 0x0000f002000075a7 */ /* 0x0022a400080011ff */
[----:B--2---:R-:W-:Y:S05]  /*97d0*/  @!P0 NANOSLEEP.SYNCS 0x989680 ;  /* 0x009896800000895d */ /* 0x004fea0003900000 */
[----:B------:R-:W2:Y:S02]  /*97e0*/  @!P0 SYNCS.PHASECHK.TRANS64 P0, [R0+URZ+0xf0], R2 ;  /* 0x0000f002000085a7 */ /* 0x000ea400080010ff */
[----:B--2---:R-:W-:Y:S05]  /*97f0*/  @!P0 BRA `(.L_x_24) ;  /* 0xfffffffc00f08947 */ /* 0x004fea000383ffff */
[----:B------:R-:W-:Y:S05]  /*9800*/  BRA `(.L_x_152) ;  /* 0xffffff84006c7947 */ /* 0x000fea000383ffff */
.L_x_27:
[----:B-1----:R-:W-:-:S07]  /*9810*/  MOV R0, UR6 ;  /* 0x0000000600007c02 */ /* 0x002fce0008000f00 */
.L_x_153:
[----:B-1----:R1:W2:Y:S02]  /*9820*/  SYNCS.PHASECHK.TRANS64.TRYWAIT P0, [R0+URZ+0x18], R3 ;  /* 0x00001803000075a7 */ /* 0x0022a400080011ff */
[----:B--2---:R-:W-:Y:S05]  /*9830*/  @!P0 NANOSLEEP.SYNCS 0x989680 ;  /* 0x009896800000895d */ /* 0x004fea0003900000 */
[----:B------:R-:W2:Y:S02]  /*9840*/  @!P0 SYNCS.PHASECHK.TRANS64 P0, [R0+URZ+0x18], R3 ;  /* 0x00001803000085a7 */ /* 0x000ea400080010ff */
[----:B--2---:R-:W-:Y:S05]  /*9850*/  @!P0 BRA `(.L_x_153) ;  /* 0xfffffffc00f08947 */ /* 0x004fea000383ffff */
[----:B------:R-:W-:Y:S05]  /*9860*/  BRA `(.L_x_26) ;  /* 0xffffff8400c87947 */ /* 0x000fea000383ffff */
.L_x_36:
[----:B-1----:R-:W-:-:S07]  /*9870*/  MOV R0, UR6 ;  /* 0x0000000600007c02 */ /* 0x002fce0008000f00 */
.L_x_154:
[----:B-1----:R1:W2:Y:S02]  /*9880*/  SYNCS.PHASECHK.TRANS64.TRYWAIT P0, [R0+URZ+0x18], R3 ;  /* 0x00001803000075a7 */ /* 0x0022a400080011ff */
[----:B--2---:R-:W-:Y:S05]  /*9890*/  @!P0 NANOSLEEP.SYNCS 0x989680 ;  /* 0x009896800000895d */ /* 0x004fea0003900000 */
[----:B------:R-:W2:Y:S02]  /*98a0*/  @!P0 SYNCS.PHASECHK.TRANS64 P0, [R0+URZ+0x18], R3 ;  /* 0x00001803000085a7 */ /* 0x000ea400080010ff */
[----:B--2---:R-:W-:Y:S05]  /*98b0*/  @!P0 BRA `(.L_x_154) ;  /* 0xfffffffc00f08947 */ /* 0x004fea000383ffff */
[----:B------:R-:W-:Y:S05]  /*98c0*/  BRA `(.L_x_35) ;  /* 0xffffff8c00307947 */ /* 0x000fea000383ffff */
.L_x_43:
[----:B-1----:R1:W4:Y:S02]  /*98d0*/  SYNCS.PHASECHK.TRANS64.TRYWAIT P0, [R3+URZ+0x80], R0 ;  /* 0x00008000030075a7 */ /* 0x00232400080011ff */
[----:B----4-:R-:W-:Y:S05]  /*98e0*/  @!P0 NANOSLEEP.SYNCS 0x989680 ;  /* 0x009896800000895d */ /* 0x010fea0003900000 */
[----:B------:R-:W4:Y:S02]  /*98f0*/  @!P0 SYNCS.PHASECHK.TRANS64 P0, [R3+URZ+0x80], R0 ;  /* 0x00008000030085a7 */ /* 0x000f2400080010ff */
[----:B----4-:R-:W-:Y:S05]  /*9900*/  @!P0 BRA `(.L_x_43) ;  /* 0xfffffffc00f08947 */ /* 0x010fea000383ffff */
[----:B------:R-:W-:Y:S05]  /*9910*/  BRA `(.L_x_155) ;  /* 0xffffff9000787947 */ /* 0x000fea000383ffff */
.L_x_47:
[----:B------:R-:W-:-:S07]  /*9920*/  MOV R0, UR4 ;  /* 0x0000000400007c02 */ /* 0x000fce0008000f00 */
.L_x_156:
[----:B-1----:R1:W2:Y:S02]  /*9930*/  SYNCS.PHASECHK.TRANS64.TRYWAIT P0, [R0+URZ], R2 ;  /* 0x00000002000075a7 */ /* 0x0022a400080011ff */
[----:B--2---:R-:W-:Y:S05]  /*9940*/  @!P0 NANOSLEEP.SYNCS 0x989680 ;  /* 0x009896800000895d */ /* 0x004fea0003900000 */
[----:B------:R-:W2:Y:S02]  /*9950*/  @!P0 SYNCS.PHASECHK.TRANS64 P0, [R0+URZ], R2 ;  /* 0x00000002000085a7 */ /* 0x000ea400080010ff */
[----:B--2---:R-:W-:Y:S05]  /*9960*/  @!P0 BRA `(.L_x_156) ;  /* 0xfffffffc00f08947 */ /* 0x004fea000383ffff */
[----:B------:R-:W-:Y:S05]  /*9970*/  BRA `(.L_x_157) ;  /* 0xffffff9800247947 */ /* 0x000fea000383ffff */
.L_x_48:
[----:B------:R-:W-:-:S07]  /*9980*/  MOV R0, UR5 ;  /* 0x0000000500007c02 */ /* 0x000fce0008000f00 */
.L_x_158:
[----:B-1----:R1:W2:Y:S02]  /*9990*/  SYNCS.PHASECHK.TRANS64.TRYWAIT P0, [R0+URZ], R2 ;  /* 0x00000002000075a7 */ /* 0x0022a400080011ff */
[----:B--2---:R-:W-:Y:S05]  /*99a0*/  @!P0 NANOSLEEP.SYNCS 0x989680 ;  /* 0x009896800000895d */ /* 0x004fea0003900000 */
[----:B------:R-:W2:Y:S02]  /*99b0*/  @!P0 SYNCS.PHASECHK.TRANS64 P0, [R0+URZ], R2 ;  /* 0x00000002000085a7 */ /* 0x000ea400080010ff */
[----:B--2---:R-:W-:Y:S05]  /*99c0*/  @!P0 BRA `(.L_x_158) ;  /* 0xfffffffc00f08947 */ /* 0x004fea000383ffff */
[----:B------:R-:W-:Y:S05]  /*99d0*/  BRA `(.L_x_159) ;  /* 0xffffff9800307947 */ /* 0x000fea000383ffff */
.L_x_51:
[----:B-1----:R1:W2:Y:S02]  /*99e0*/  SYNCS.PHASECHK.TRANS64.TRYWAIT P0, [R0+URZ+0xe0], R8 ;  /* 0x0000e008000075a7 */ /* 0x0022a400080011ff */
[----:B--2---:R-:W-:Y:S05]  /*99f0*/  @!P0 NANOSLEEP.SYNCS 0x989680 ;  /* 0x009896800000895d */ /* 0x004fea0003900000 */
[----:B------:R-:W2:Y:S02]  /*9a00*/  @!P0 SYNCS.PHASECHK.TRANS64 P0, [R0+URZ+0xe0], R8 ;  /* 0x0000e008000085a7 */ /* 0x000ea400080010ff */
[----:B--2---:R-:W-:Y:S05]  /*9a10*/  @!P0 BRA `(.L_x_51) ;  /* 0xfffffffc00f08947 */ /* 0x004fea000383ffff */
[----:B------:R-:W-:Y:S05]  /*9a20*/  BRA `(.L_x_160) ;  /* 0xffffff9800987947 */ /* 0x000fea000383ffff */
.L_x_52:
[----:B------:R-:W-:-:S07]  /*9a30*/  MOV R0, UR4 ;  /* 0x0000000400007c02 */ /* 0x000fce0008000f00 */
.L_x_161:
[----:B-1----:R1:W2:Y:S02]  /*9a40*/  SYNCS.PHASECHK.TRANS64.TRYWAIT P0, [R0+URZ+0x90], R9 ;  /* 0x00009009000075a7 */ /* 0x0022a400080011ff */
[----:B--2---:R-:W-:Y:S05]  /*9a50*/  @!P0 NANOSLEEP.SYNCS 0x989680 ;  /* 0x009896800000895d */ /* 0x004fea0003900000 */
[----:B------:R-:W2:Y:S02]  /*9a60*/  @!P0 SYNCS.PHASECHK.TRANS64 P0, [R0+URZ+0x90], R9 ;  /* 0x00009009000085a7 */ /* 0x000ea400080010ff */
[----:B--2---:R-:W-:Y:S05]  /*9a70*/  @!P0 BRA `(.L_x_161) ;  /* 0xfffffffc00f08947 */ /* 0x004fea000383ffff */
[----:B------:R-:W-:Y:S05]  /*9a80*/  BRA `(.L_x_162) ;  /* 0xffffff9800a87947 */ /* 0x000fea000383ffff */
.L_x_53:
[----:B-1----:R1:W2:Y:S02]  /*9a90*/  SYNCS.PHASECHK.TRANS64.TRYWAIT P1, [R0+URZ+0x80], R8 ;  /* 0x00008008000075a7 */ /* 0x0022a400080211ff */
[----:B--2---:R-:W-:Y:S05]  /*9aa0*/  @!P1 NANOSLEEP.SYNCS 0x989680 ;  /* 0x009896800000995d */ /* 0x004fea0003900000 */
[----:B------:R-:W2:Y:S02]  /*9ab0*/  @!P1 SYNCS.PHASECHK.TRANS64 P1, [R0+URZ+0x80], R8 ;  /* 0x00008008000095a7 */ /* 0x000ea400080210ff */
[----:B--2---:R-:W-:Y:S05]  /*9ac0*/  @!P1 BRA `(.L_x_53) ;  /* 0xfffffffc00f09947 */ /* 0x004fea000383ffff */
[----:B------:R-:W-:Y:S05]  /*9ad0*/  BRA `(.L_x_163) ;  /* 0xffffff9800d87947 */ /* 0x000fea000383ffff */
.L_x_56:
[----:B------:R-:W-:-:S07]  /*9ae0*/  MOV R0, UR4 ;  /* 0x0000000400007c02 */ /* 0x000fce0008000f00 */
.L_x_164:
[----:B-1----:R1:W2:Y:S02]  /*9af0*/  SYNCS.PHASECHK.TRANS64.TRYWAIT P0, [R0+URZ+0x90], R2 ;  /* 0x00009002000075a7 */ /* 0x0022a400080011ff */
[----:B--2---:R-:W-:Y:S05]  /*9b00*/  @!P0 NANOSLEEP.SYNCS 0x989680 ;  /* 0x009896800000895d */ /* 0x004fea0003900000 */
[----:B------:R-:W2:Y:S02]  /*9b10*/  @!P0 SYNCS.PHASECHK.TRANS64 P0, [R0+URZ+0x90], R2 ;  /* 0x00009002000085a7 */ /* 0x000ea400080010ff */
[----:B--2---:R-:W-:Y:S05]  /*9b20*/  @!P0 BRA `(.L_x_164) ;  /* 0xfffffffc00f08947 */ /* 0x004fea000383ffff */
[----:B------:R-:W-:Y:S05]  /*9b30*/  BRA `(.L_x_55) ;  /* 0xffffff9c002c7947 */ /* 0x000fea000383ffff */
.L_x_65:
[----:B-1----:R-:W-:-:S04]  /*9b40*/  MOV R7, UR5 ;  /* 0x0000000500077c02 */ /* 0x002fc80008000f00 */
[----:B------:R1:W2:Y:S03]  /*9b50*/  SYNCS.PHASECHK.TRANS64.TRYWAIT P0, [R7+URZ+0x8], R8 ;  /* 0x00000808070075a7 */ /* 0x0002a600080011ff */
[----:B--2---:R-:W-:Y:S05]  /*9b60*/  @!P0 NANOSLEEP.SYNCS 0x989680 ;  /* 0x009896800000895d */ /* 0x004fea0003900000 */
[----:B------:R-:W2:Y:S02]  /*9b70*/  @!P0 SYNCS.PHASECHK.TRANS64 P0, [R7+URZ+0x8], R8 ;  /* 0x00000808070085a7 */ /* 0x000ea400080010ff */
[----:B--2---:R-:W-:Y:S05]  /*9b80*/  @!P0 BRA `(.L_x_65) ;  /* 0xfffffffc00ec8947 */ /* 0x004fea000383ffff */
[----:B------:R-:W-:Y:S05]  /*9b90*/  BRA `(.L_x_64) ;  /* 0xffffff9c00ec7947 */ /* 0x000fea000383ffff */
.L_x_67:
[----:B------:R-:W-:Y:S01]  /*9ba0*/  BSSY B0, `(.L_x_165) ;  /* 0x0000006000007945 */ /* 0x000fe20003800000 */
[----:B------:R-:W-:-:S07]  /*9bb0*/  MOV R15, 0xffffffff ;  /* 0xffffffff000f7802 */ /* 0x000fce0000000f00 */
[----:B-1---5:R-:W-:Y:S05]  /*9bc0*/  WARPSYNC.COLLECTIVE R15, `(.L_x_166) ;  /* 0x000000000f0c7348 */ /* 0x022fea0003c00000 */
[----:B------:R-:W-:Y:S02]  /*9bd0*/  ELECT P6, UR79, PT ;  /* 0x00000000004f782f */ /* 0x000fe400038c0000 */
[----:B------:R-:W-:Y:S01]  /*9be0*/  MOV R14, UR79 ;  /* 0x0000004f000e7c02 */ /* 0x000fe20008000f00 */
[----:B-1---5:R-:W-:Y:S10]  /*9bf0*/  ENDCOLLECTIVE ;  /* 0x000000000000791b */ /* 0x022ff40003800000 */
.L_x_166:
[----:B------:R-:W-:Y:S05]  /*9c00*/  BSYNC B0 ;  /* 0x0000000000007941 */ /* 0x000fea0003800000 */
.L_x_165:
[----:B------:R-:W-:Y:S01]  /*9c10*/  PLOP3.LUT P0, PT, P6, PT, PT, 0x80, 0x8 ;  /* 0x000000000008781c */ /* 0x000fe2000370f070 */
[----:B------:R-:W-:-:S12]  /*9c20*/  BRA `(.L_x_167) ;  /* 0xffffffa0001c7947 */ /* 0x000fd8000383ffff */
.L_x_69:
[----:B-1----:R-:W-:-:S04]  /*9c30*/  MOV R5, UR5 ;  /* 0x0000000500057c02 */ /* 0x002fc80008000f00 */
[----:B------:R1:W2:Y:S03]  /*9c40*/  SYNCS.PHASECHK.TRANS64.TRYWAIT P0, [R5+URZ+0x8], R6 ;  /* 0x00000806050075a7 */ /* 0x0002a600080011ff */
[----:B--2---:R-:W-:Y:S05]  /*9c50*/  @!P0 NANOSLEEP.SYNCS 0x989680 ;  /* 0x009896800000895d */ /* 0x004fea0003900000 */
[----:B------:R-:W2:Y:S02]  /*9c60*/  @!P0 SYNCS.PHASECHK.TRANS64 P0, [R5+URZ+0x8], R6 ;  /* 0x00000806050085a7 */ /* 0x000ea400080010ff */
[----:B--2---:R-:W-:Y:S05]  /*9c70*/  @!P0 BRA `(.L_x_69) ;  /* 0xfffffffc00ec8947 */ /* 0x004fea000383ffff */
[----:B------:R-:W-:Y:S05]  /*9c80*/  BRA `(.L_x_68) ;  /* 0xffffffa000207947 */ /* 0x000fea000383ffff */
.L_x_70:
[----:B-1----:R1:W2:Y:S02]  /*9c90*/  SYNCS.PHASECHK.TRANS64.TRYWAIT P0, [R3+URZ+0x80], R4 ;  /* 0x00008004030075a7 */ /* 0x0022a400080011ff */
[----:B--2---:R-:W-:Y:S05]  /*9ca0*/  @!P0 NANOSLEEP.SYNCS 0x989680 ;  /* 0x009896800000895d */ /* 0x004fea0003900000 */
[----:B------:R-:W2:Y:S02]  /*9cb0*/  @!P0 SYNCS.PHASECHK.TRANS64 P0, [R3+URZ+0x80], R4 ;  /* 0x00008004030085a7 */ /* 0x000ea400080010ff */
[----:B--2---:R-:W-:Y:S05]  /*9cc0*/  @!P0 BRA `(.L_x_70) ;  /* 0xfffffffc00f08947 */ /* 0x004fea000383ffff */
[----:B------:R-:W-:Y:S05]  /*9cd0*/  BRA `(.L_x_168) ;  /* 0xffffffa400307947 */ /* 0x000fea000383ffff */
.L_x_72:
[----:B------:R-:W-:-:S13]  /*9ce0*/  R2UR UR4, R4 ;  /* 0x00000000040472ca */ /* 0x000fda00000e0000 */
[----:B------:R-:W-:-:S07]  /*9cf0*/  MOV R3, UR4 ;  /* 0x0000000400037c02 */ /* 0x000fce0008000f00 */
.L_x_169:
[----:B-1----:R1:W2:Y:S02]  /*9d00*/  SYNCS.PHASECHK.TRANS64.TRYWAIT P0, [R3+URZ+0xc0], R5 ;  /* 0x0000c005030075a7 */ /* 0x0022a400080011ff */
[----:B--2---:R-:W-:Y:S05]  /*9d10*/  @!P0 NANOSLEEP.SYNCS 0x989680 ;  /* 0x009896800000895d */ /* 0x004fea0003900000 */
[----:B------:R-:W2:Y:S02]  /*9d20*/  @!P0 SYNCS.PHASECHK.TRANS64 P0, [R3+URZ+0xc0], R5 ;  /* 0x0000c005030085a7 */ /* 0x000ea400080010ff */
[----:B--2---:R-:W-:Y:S05]  /*9d30*/  @!P0 BRA `(.L_x_169) ;  /* 0xfffffffc00f08947 */ /* 0x004fea000383ffff */
[----:B------:R-:W-:Y:S05]  /*9d40*/  BRA `(.L_x_170) ;  /* 0xffffffa400847947 */ /* 0x000fea000383ffff */
.L_x_75:
[----:B------:R-:W-:Y:S07]  /*9d50*/  MOV R3, UR5 ;  /* 0x0000000500037c02 */ /* 0x000fee0008000f00 */
.L_x_171:
[----:B-1----:R1:W2:Y:S02]  /*9d60*/  SYNCS.PHASECHK.TRANS64.TRYWAIT P0, [R3+URZ], R5 ;  /* 0x00000005030075a7 */ /* 0x0022a400080011ff */
[----:B--2---:R-:W-:Y:S05]  /*9d70*/  @!P0 NANOSLEEP.SYNCS 0x989680 ;  /* 0x009896800000895d */ /* 0x004fea0003900000 */
[----:B------:R-:W2:Y:S02]  /*9d80*/  @!P0 SYNCS.PHASECHK.TRANS64 P0, [R3+URZ], R5 ;  /* 0x00000005030085a7 */ /* 0x000ea400080010ff */
[----:B--2---:R-:W-:Y:S05]  /*9d90*/  @!P0 BRA `(.L_x_171) ;  /* 0xfffffffc00f08947 */ /* 0x004fea000383ffff */
[----:B------:R-:W-:Y:S05]  /*9da0*/  BRA `(.L_x_74) ;  /* 0xffffffa4009c7947 */ /* 0x000fea000383ffff */
.L_x_79:
[----:B-1----:R-:W-:-:S07]  /*9db0*/  MOV R2, UR4 ;  /* 0x0000000400027c02 */ /* 0x002fce0008000f00 */
.L_x_172:
[----:B-1----:R1:W2:Y:S02]  /*9dc0*/  SYNCS.PHASECHK.TRANS64.TRYWAIT P0, [R2+URZ], R3 ;  /* 0x00000003020075a7 */ /* 0x0022a400080011ff */
[----:B--2---:R-:W-:Y:S05]  /*9dd0*/  @!P0 NANOSLEEP.SYNCS 0x989680 ;  /* 0x009896800000895d */ /* 0x004fea0003900000 */
[----:B------:R-:W2:Y:S02]  /*9de0*/  @!P0 SYNCS.PHASECHK.TRANS64 P0, [R2+URZ], R3 ;  /* 0x00000003020085a7 */ /* 0x000ea400080010ff */
[----:B--2---:R-:W-:Y:S05]  /*9df0*/  @!P0 BRA `(.L_x_172) ;  /* 0xfffffffc00f08947 */ /* 0x004fea000383ffff */
[----:B------:R-:W-:Y:S05]  /*9e00*/  BRA `(.L_x_173) ;  /* 0xffffffac00b47947 */ /* 0x000fea000383ffff */
.L_x_80:
[----:B------:R-:W-:-:S07]  /*9e10*/  MOV R2, UR5 ;  /* 0x0000000500027c02 */ /* 0x000fce0008000f00 */
.L_x_174:
[----:B-1----:R1:W2:Y:S02]  /*9e20*/  SYNCS.PHASECHK.TRANS64.TRYWAIT P0, [R2+URZ], R4 ;  /* 0x00000004020075a7 */ /* 0x0022a400080011ff */
[----:B--2---:R-:W-:Y:S05]  /*9e30*/  @!P0 NANOSLEEP.SYNCS 0x989680 ;  /* 0x009896800000895d */ /* 0x004fea0003900000 */
[----:B------:R-:W2:Y:S02]  /*9e40*/  @!P0 SYNCS.PHASECHK.TRANS64 P0, [R2+URZ], R4 ;  /* 0x00000004020085a7 */ /* 0x000ea400080010ff */
[----:B--2---:R-:W-:Y:S05]  /*9e50*/  @!P0 BRA `(.L_x_174) ;  /* 0xfffffffc00f08947 */ /* 0x004fea000383ffff */
[----:B------:R-:W-:Y:S05]  /*9e60*/  BRA `(.L_x_175) ;  /* 0xffffffac00c47947 */ /* 0x000fea000383ffff */
.L_x_81:
[----:B------:R-:W-:-:S07]  /*9e70*/  MOV R2, UR5 ;  /* 0x0000000500027c02 */ /* 0x000fce0008000f00 */
.L_x_176:
[----:B-1----:R1:W2:Y:S02]  /*9e80*/  SYNCS.PHASECHK.TRANS64.TRYWAIT P0, [R2+URZ], R4 ;  /* 0x00000004020075a7 */ /* 0x0022a400080011ff */
[----:B--2---:R-:W-:Y:S05]  /*9e90*/  @!P0 NANOSLEEP.SYNCS 0x989680 ;  /* 0x009896800000895d */ /* 0x004fea0003900000 */
[----:B------:R-:W2:Y:S02]  /*9ea0*/  @!P0 SYNCS.PHASECHK.TRANS64 P0, [R2+URZ], R4 ;  /* 0x00000004020085a7 */ /* 0x000ea400080010ff */
[----:B--2---:R-:W-:Y:S05]  /*9eb0*/  @!P0 BRA `(.L_x_176) ;  /* 0xfffffffc00f08947 */ /* 0x004fea000383ffff */
[----:B------:R-:W-:Y:S05]  /*9ec0*/  BRA `(.L_x_177) ;  /* 0xffffffac00d07947 */ /* 0x000fea000383ffff */
.L_x_84:
[----:B------:R-:W-:-:S07]  /*9ed0*/  MOV R2, UR62 ;  /* 0x0000003e00027c02 */ /* 0x000fce0008000f00 */
.L_x_178:
[----:B-1----:R1:W2:Y:S02]  /*9ee0*/  SYNCS.PHASECHK.TRANS64.TRYWAIT P1, [R2+URZ+0x100], R3 ;  /* 0x00010003020075a7 */ /* 0x0022a400080211ff */
[----:B--2---:R-:W-:Y:S05]  /*9ef0*/  @!P1 NANOSLEEP.SYNCS 0x989680 ;  /* 0x009896800000995d */ /* 0x004fea0003900000 */
[----:B------:R-:W2:Y:S02]  /*9f00*/  @!P1 SYNCS.PHASECHK.TRANS64 P1, [R2+URZ+0x100], R3 ;  /* 0x00010003020095a7 */ /* 0x000ea400080210ff */
[----:B--2---:R-:W-:Y:S05]  /*9f10*/  @!P1 BRA `(.L_x_178) ;  /* 0xfffffffc00f09947 */ /* 0x004fea000383ffff */
[----:B------:R-:W-:Y:S05]  /*9f20*/  BRA `(.L_x_179) ;  /* 0xffffffb000207947 */ /* 0x000fea000383ffff */
.L_x_89:
[----:B--2---:R2:W3:Y:S02]  /*9f30*/  SYNCS.PHASECHK.TRANS64.TRYWAIT P0, [R12+URZ+0x80], R0 ;  /* 0x000080000c0075a7 */ /* 0x0044e400080011ff */
[----:B---3--:R-:W-:Y:S05]  /*9f40*/  @!P0 NANOSLEEP.SYNCS 0x989680 ;  /* 0x009896800000895d */ /* 0x008fea0003900000 */
[----:B------:R-:W3:Y:S02]  /*9f50*/  @!P0 SYNCS.PHASECHK.TRANS64 P0, [R12+URZ+0x80], R0 ;  /* 0x000080000c0085a7 */ /* 0x000ee400080010ff */
[----:B---3--:R-:W-:Y:S05]  /*9f60*/  @!P0 BRA `(.L_x_89) ;  /* 0xfffffffc00f08947 */ /* 0x008fea000383ffff */
[----:B------:R-:W-:Y:S05]  /*9f70*/  BRA `(.L_x_180) ;  /* 0xffffffb400547947 */ /* 0x000fea000383ffff */
.L_x_92:
[----:B-1----:R-:W-:Y:S07]  /*9f80*/  MOV R0, UR21 ;  /* 0x0000001500007c02 */ /* 0x002fee0008000f00 */
.L_x_181:
[----:B-1----:R1:W2:Y:S02]  /*9f90*/  SYNCS.PHASECHK.TRANS64.TRYWAIT P2, [R0+URZ+0x78], R6 ;  /* 0x00007806000075a7 */ /* 0x0022a400080411ff */
[----:B--2---:R-:W-:Y:S05]  /*9fa0*/  @!P2 NANOSLEEP.SYNCS 0x989680 ;  /* 0x009896800000a95d */ /* 0x004fea0003900000 */
[----:B------:R-:W2:Y:S02]  /*9fb0*/  @!P2 SYNCS.PHASECHK.TRANS64 P2, [R0+URZ+0x78], R6 ;  /* 0x000078060000a5a7 */ /* 0x000ea400080410ff */
[----:B--2---:R-:W-:Y:S05]  /*9fc0*/  @!P2 BRA `(.L_x_181) ;  /* 0xfffffffc00f0a947 */ /* 0x004fea000383ffff */
[----:B------:R-:W-:Y:S05]  /*9fd0*/  BRA `(.L_x_91) ;  /* 0xffffffb800bc7947 */ /* 0x000fea000383ffff */
.L_x_95:
[----:B------:R-:W-:Y:S07]  /*9fe0*/  MOV R0, UR21 ;  /* 0x0000001500007c02 */ /* 0x000fee0008000f00 */
.L_x_182:
[----:B-1----:R1:W2:Y:S02]  /*9ff0*/  SYNCS.PHASECHK.TRANS64.TRYWAIT P0, [R0+URZ+0x50], R9 ;  /* 0x00005009000075a7 */ /* 0x0022a400080011ff */
[----:B--2---:R-:W-:Y:S05]  /*a000*/  @!P0 NANOSLEEP.SYNCS 0x989680 ;  /* 0x009896800000895d */ /* 0x004fea0003900000 */
[----:B------:R-:W2:Y:S02]  /*a010*/  @!P0 SYNCS.PHASECHK.TRANS64 P0, [R0+URZ+0x50], R9 ;  /* 0x00005009000085a7 */ /* 0x000ea400080010ff */
[----:B--2---:R-:W-:Y:S05]  /*a020*/  @!P0 BRA `(.L_x_182) ;  /* 0xfffffffc00f08947 */ /* 0x004fea000383ffff */
[----:B------:R-:W-:Y:S05]  /*a030*/  BRA `(.L_x_183) ;  /* 0xffffffbc00187947 */ /* 0x000fea000383ffff */
.L_x_96:
[----:B------:R-:W-:Y:S07]  /*a040*/  MOV R0, UR21 ;  /* 0x0000001500007c02 */ /* 0x000fee0008000f00 */
.L_x_184:
[----:B-1----:R1:W2:Y:S02]  /*a050*/  SYNCS.PHASECHK.TRANS64.TRYWAIT P0, [R0+URZ+0x58], R9 ;  /* 0x00005809000075a7 */ /* 0x0022a400080011ff */
[----:B--2---:R-:W-:Y:S05]  /*a060*/  @!P0 NANOSLEEP.SYNCS 0x989680 ;  /* 0x009896800000895d */ /* 0x004fea0003900000 */
[----:B------:R-:W2:Y:S02]  /*a070*/  @!P0 SYNCS.PHASECHK.TRANS64 P0, [R0+URZ+0x58], R9 ;  /* 0x00005809000085a7 */ /* 0x000ea400080010ff */
[----:B--2---:R-:W-:Y:S05]  /*a080*/  @!P0 BRA `(.L_x_184) ;  /* 0xfffffffc00f08947 */ /* 0x004fea000383ffff */
[----:B------:R-:W-:Y:S05]  /*a090*/  BRA `(.L_x_185) ;  /* 0xffffffbc00787947 */ /* 0x000fea000383ffff */
.L_x_97:
[----:B------:R-:W-:Y:S07]  /*a0a0*/  MOV R0, UR21 ;  /* 0x0000001500007c02 */ /* 0x000fee0008000f00 */
.L_x_186:
[----:B-1----:R1:W2:Y:S02]  /*a0b0*/  SYNCS.PHASECHK.TRANS64.TRYWAIT P0, [R0+URZ+0x60], R9 ;  /* 0x00006009000075a7 */ /* 0x0022a400080011ff */
[----:B--2---:R-:W-:Y:S05]  /*a0c0*/  @!P0 NANOSLEEP.SYNCS 0x989680 ;  /* 0x009896800000895d */ /* 0x004fea0003900000 */
[----:B------:R-:W2:Y:S02]  /*a0d0*/  @!P0 SYNCS.PHASECHK.TRANS64 P0, [R0+URZ+0x60], R9 ;  /* 0x00006009000085a7 */ /* 0x000ea400080010ff */
[----:B--2---:R-:W-:Y:S05]  /*a0e0*/  @!P0 BRA `(.L_x_186) ;  /* 0xfffffffc00f08947 */ /* 0x004fea000383ffff */
[----:B------:R-:W-:Y:S05]  /*a0f0*/  BRA `(.L_x_187) ;  /* 0xffffffbc00dc7947 */ /* 0x000fea000383ffff */
.L_x_98:
[----:B------:R-:W-:Y:S07]  /*a100*/  MOV R0, UR21 ;  /* 0x0000001500007c02 */ /* 0x000fee0008000f00 */
.L_x_188:
[----:B-1----:R1:W2:Y:S02]  /*a110*/  SYNCS.PHASECHK.TRANS64.TRYWAIT P0, [R0+URZ+0x68], R9 ;  /* 0x00006809000075a7 */ /* 0x0022a400080011ff */
[----:B--2---:R-:W-:Y:S05]  /*a120*/  @!P0 NANOSLEEP.SYNCS 0x989680 ;  /* 0x009896800000895d */ /* 0x004fea0003900000 */
[----:B------:R-:W2:Y:S02]  /*a130*/  @!P0 SYNCS.PHASECHK.TRANS64 P0, [R0+URZ+0x68], R9 ;  /* 0x00006809000085a7 */ /* 0x000ea400080010ff */
[----:B--2---:R-:W-:Y:S05]  /*a140*/  @!P0 BRA `(.L_x_188) ;  /* 0xfffffffc00f08947 */ /* 0x004fea000383ffff */
[----:B------:R-:W-:Y:S05]  /*a150*/  BRA `(.L_x_189) ;  /* 0xffffffc0003c7947 */ /* 0x000fea000383ffff */
.L_x_100:
[----:B------:R-:W-:-:S07]  /*a160*/  MOV R0, UR21 ;  /* 0x0000001500007c02 */ /* 0x000fce0008000f00 */
.L_x_190:
[----:B-1----:R1:W3:Y:S02]  /*a170*/  SYNCS.PHASECHK.TRANS64.TRYWAIT P0, [R0+URZ+0x50], R2 ;  /* 0x00005002000075a7 */ /* 0x0022e400080011ff */
[----:B---3--:R-:W-:Y:S05]  /*a180*/  @!P0 NANOSLEEP.SYNCS 0x989680 ;  /* 0x009896800000895d */ /* 0x008fea0003900000 */
[----:B------:R-:W3:Y:S02]  /*a190*/  @!P0 SYNCS.PHASECHK.TRANS64 P0, [R0+URZ+0x50], R2 ;  /* 0x00005002000085a7 */ /* 0x000ee400080010ff */
[----:B---3--:R-:W-:Y:S05]  /*a1a0*/  @!P0 BRA `(.L_x_190) ;  /* 0xfffffffc00f08947 */ /* 0x008fea000383ffff */
[----:B------:R-:W-:Y:S05]  /*a1b0*/  BRA `(.L_x_191) ;  /* 0xffffffc000cc7947 */ /* 0x000fea000383ffff */
.L_x_101:
[----:B-1----:R-:W-:-:S07]  /*a1c0*/  MOV R0, UR21 ;  /* 0x0000001500007c02 */ /* 0x002fce0008000f00 */
.L_x_192:
[----:B-1----:R1:W3:Y:S02]  /*a1d0*/  SYNCS.PHASECHK.TRANS64.TRYWAIT P0, [R0+URZ+0x58], R2 ;  /* 0x00005802000075a7 */ /* 0x0022e400080011ff */
[----:B---3--:R-:W-:Y:S05]  /*a1e0*/  @!P0 NANOSLEEP.SYNCS 0x989680 ;  /* 0x009896800000895d */ /* 0x008fea0003900000 */
[----:B------:R-:W3:Y:S02]  /*a1f0*/  @!P0 SYNCS.PHASECHK.TRANS64 P0, [R0+URZ+0x58], R2 ;  /* 0x00005802000085a7 */ /* 0x000ee400080010ff */
[----:B---3--:R-:W-:Y:S05]  /*a200*/  @!P0 BRA `(.L_x_192) ;  /* 0xfffffffc00f08947 */ /* 0x008fea000383ffff */
[----:B------:R-:W-:Y:S05]  /*a210*/  BRA `(.L_x_193) ;  /* 0xffffffc000bc7947 */ /* 0x000fea000383ffff */
.L_x_102:
[----:B-1----:R-:W-:-:S07]  /*a220*/  MOV R0, UR21 ;  /* 0x0000001500007c02 */ /* 0x002fce0008000f00 */
.L_x_194:
[----:B-1----:R1:W3:Y:S02]  /*a230*/  SYNCS.PHASECHK.TRANS64.TRYWAIT P0, [R0+URZ+0x60], R2 ;  /* 0x00006002000075a7 */ /* 0x0022e400080011ff */
[----:B---3--:R-:W-:Y:S05]  /*a240*/  @!P0 NANOSLEEP.SYNCS 0x989680 ;  /* 0x009896800000895d */ /* 0x008fea0003900000 */
[----:B------:R-:W3:Y:S02]  /*a250*/  @!P0 SYNCS.PHASECHK.TRANS64 P0, [R0+URZ+0x60], R2 ;  /* 0x00006002000085a7 */ /* 0x000ee400080010ff */
[----:B---3--:R-:W-:Y:S05]  /*a260*/  @!P0 BRA `(.L_x_194) ;  /* 0xfffffffc00f08947 */ /* 0x008fea000383ffff */
[----:B------:R-:W-:Y:S05]  /*a270*/  BRA `(.L_x_195) ;  /* 0xffffffc000ac7947 */ /* 0x000fea000383ffff */
.L_x_104:
[----:B--2---:R2:W4:Y:S02]  /*a280*/  SYNCS.PHASECHK.TRANS64.TRYWAIT P0, [R3+URZ+0x80], R0 ;  /* 0x00008000030075a7 */ /* 0x00452400080011ff */
[----:B----4-:R-:W-:Y:S05]  /*a290*/  @!P0 NANOSLEEP.SYNCS 0x989680 ;  /* 0x009896800000895d */ /* 0x010fea0003900000 */
[----:B------:R-:W4:Y:S02]  /*a2a0*/  @!P0 SYNCS.PHASECHK.TRANS64 P0, [R3+URZ+0x80], R0 ;  /* 0x00008000030085a7 */ /* 0x000f2400080010ff */
[----:B----4-:R-:W-:Y:S05]  /*a2b0*/  @!P0 BRA `(.L_x_104) ;  /* 0xfffffffc00f08947 */ /* 0x010fea000383ffff */
[----:B------:R-:W-:Y:S05]  /*a2c0*/  BRA `(.L_x_196) ;  /* 0xffffffc400887947 */ /* 0x000fea000383ffff */
.L_x_115:
[----:B-1----:R-:W-:Y:S04]  /*a2d0*/  MOV R2, UR43 ;  /* 0x0000002b00027c02 */ /* 0x002fe80008000f00 */
[----:B------:R1:W2:Y:S03]  /*a2e0*/  SYNCS.PHASECHK.TRANS64.TRYWAIT P0, [R2+URZ+0x30], R3 ;  /* 0x00003003020075a7 */ /* 0x0002a600080011ff */
[----:B--2---:R-:W-:Y:S05]  /*a2f0*/  @!P0 NANOSLEEP.SYNCS 0x989680 ;  /* 0x009896800000895d */ /* 0x004fea0003900000 */
[----:B------:R-:W2:Y:S02]  /*a300*/  @!P0 SYNCS.PHASECHK.TRANS64 P0, [R2+URZ+0x30], R3 ;  /* 0x00003003020085a7 */ /* 0x000ea400080010ff */
[----:B--2---:R-:W-:Y:S05]  /*a310*/  @!P0 BRA `(.L_x_115) ;  /* 0xfffffffc00ec8947 */ /* 0x004fea000383ffff */
[----:B------:R-:W-:Y:S05]  /*a320*/  BRA `(.L_x_114) ;  /* 0xffffffd000d87947 */ /* 0x000fea000383ffff */
.L_x_117:
[----:B-1----:R1:W3:Y:S02]  /*a330*/  SYNCS.PHASECHK.TRANS64.TRYWAIT P1, [R73+URZ+0xa0], R0 ;  /* 0x0000a000490075a7 */ /* 0x0022e400080211ff */
[----:B---3--:R-:W-:Y:S05]  /*a340*/  @!P1 NANOSLEEP.SYNCS 0x989680 ;  /* 0x009896800000995d */ /* 0x008fea0003900000 */
[----:B------:R-:W3:Y:S02]  /*a350*/  @!P1 SYNCS.PHASECHK.TRANS64 P1, [R73+URZ+0xa0], R0 ;  /* 0x0000a000490095a7 */ /* 0x000ee400080210ff */
[----:B---3--:R-:W-:Y:S05]  /*a360*/  @!P1 BRA `(.L_x_117) ;  /* 0xfffffffc00f09947 */ /* 0x008fea000383ffff */
[----:B------:R-:W-:Y:S05]  /*a370*/  BRA `(.L_x_116) ;  /* 0xffffffd400007947 */ /* 0x000fea000383ffff */
.L_x_126:
[----:B-1----:R1:W3:Y:S02]  /*a380*/  SYNCS.PHASECHK.TRANS64.TRYWAIT P0, [R2+URZ+0x30], R0 ;  /* 0x00003000020075a7 */ /* 0x0022e400080011ff */
[----:B---3--:R-:W-:Y:S05]  /*a390*/  @!P0 NANOSLEEP.SYNCS 0x989680 ;  /* 0x009896800000895d */ /* 0x008fea0003900000 */
[----:B------:R-:W3:Y:S02]  /*a3a0*/  @!P0 SYNCS.PHASECHK.TRANS64 P0, [R2+URZ+0x30], R0 ;  /* 0x00003000020085a7 */ /* 0x000ee400080010ff */
[----:B---3--:R-:W-:Y:S05]  /*a3b0*/  @!P0 BRA `(.L_x_126) ;  /* 0xfffffffc00f08947 */ /* 0x008fea000383ffff */
[----:B------:R-:W-:Y:S05]  /*a3c0*/  BRA `(.L_x_125) ;  /* 0xffffffd800b07947 */ /* 0x000fea000383ffff */
.L_x_134:
[----:B-1----:R1:W3:Y:S02]  /*a3d0*/  SYNCS.PHASECHK.TRANS64.TRYWAIT P0, [R0+URZ+0x30], R6 ;  /* 0x00003006000075a7 */ /* 0x0022e400080011ff */
[----:B---3--:R-:W-:Y:S05]  /*a3e0*/  @!P0 NANOSLEEP.SYNCS 0x989680 ;  /* 0x009896800000895d */ /* 0x008fea0003900000 */
[----:B------:R-:W3:Y:S02]  /*a3f0*/  @!P0 SYNCS.PHASECHK.TRANS64 P0, [R0+URZ+0x30], R6 ;  /* 0x00003006000085a7 */ /* 0x000ee400080010ff */
[----:B---3--:R-:W-:Y:S05]  /*a400*/  @!P0 BRA `(.L_x_134) ;  /* 0xfffffffc00f08947 */ /* 0x008fea000383ffff */
[----:B------:R-:W-:Y:S05]  /*a410*/  BRA `(.L_x_133) ;  /* 0xffffffe000887947 */ /* 0x000fea000383ffff */
.L_x_142:
[----:B-1----:R1:W3:Y:S02]  /*a420*/  SYNCS.PHASECHK.TRANS64.TRYWAIT P0, [R0+URZ+0x30], R5 ;  /* 0x00003005000075a7 */ /* 0x0022e400080011ff */
[----:B---3--:R-:W-:Y:S05]  /*a430*/  @!P0 NANOSLEEP.SYNCS 0x989680 ;  /* 0x009896800000895d */ /* 0x008fea0003900000 */
[----:B------:R-:W3:Y:S02]  /*a440*/  @!P0 SYNCS.PHASECHK.TRANS64 P0, [R0+URZ+0x30], R5 ;  /* 0x00003005000085a7 */ /* 0x000ee400080010ff */
[----:B---3--:R-:W-:Y:S05]  /*a450*/  @!P0 BRA `(.L_x_142) ;  /* 0xfffffffc00f08947 */ /* 0x008fea000383ffff */
[----:B------:R-:W-:Y:S05]  /*a460*/  BRA `(.L_x_141) ;  /* 0xffffffe800607947 */ /* 0x000fea000383ffff */
        .weak           $__internal_0_$__cuda_sm10x_tcgen05_guardrail_trap_col_being_dealloced_not_returned_by_alloc
        .type           $__internal_0_$__cuda_sm10x_tcgen05_guardrail_trap_col_being_dealloced_not_returned_by_alloc,@function
        .size           $__internal_0_$__cuda_sm10x_tcgen05_guardrail_trap_col_being_dealloced_not_returned_by_alloc,($__internal_1_$__cuda_sm10x_tcgen05_guardrail_trap_phase_invalid_during_alloc - $__internal_0_$__cuda_sm10x_tcgen05_guardrail_trap_col_being_dealloced_not_returned_by_alloc)
$__internal_0_$__cuda_sm10x_tcgen05_guardrail_trap_col_being_dealloced_not_returned_by_alloc:
[----:B------:R-:W-:Y:S05]  /*a470*/  BPT.TRAP 0x1 ;  /* 0x000000040000795c */ /* 0x000fea0000300000 */
[----:B------:R-:W-:-:S04]  /*a480*/  HFMA2 R3, -RZ, RZ, 0, 0 ;  /* 0x00000000ff037431 */ /* 0x000fc800000001ff */
[----:B------:R-:W-:Y:S05]  /*a490*/  RET.REL.NODEC R2 `(_ZN7cutlass13device_kernelINS_4gemm6kernel13GemmUniversalIN4cute5tupleIJiiiiEEENS1_10collective13CollectiveMmaINS1_35MainloopSm100TmaUmmaWarpSpecializedILi3ELi2ELi4ENS5_IJNS4_1CILi4EEESB_NSA_ILi1EEEEEEEENS5_IJNSA_ILi128EEESF_SF_EEEfNS5_IJlSC_lEEEfSH_NS4_8TiledMMAINS4_8MMA_AtomIJNS4_23SM100_MMA_TF32_2x1SM_SSINS_10tfloat32_tESL_fLi128ELi128ELNS4_4UMMA5MajorE0ELSN_0ELNSM_7ScaleInE0ELSO_0EEEEEENS4_6LayoutINS5_IJSC_SC_SC_EEENS5_IJNSA_ILi0EEEST_ST_EEEEENS5_IJNS4_10UnderscoreESW_SW_EEEEENS4_28SM100_TMA_2SM_LOAD_MULTICASTENS4_14ComposedLayoutINS4_7SwizzleILi3ELi4ELi3EEENS4_18smem_ptr_flag_bitsILi32EEENSR_INS5_IJNSA_ILi8EEENSA_ILi32EEEEEENS5_IJS16_SC_EEEEEEEvNS4_8identityESZ_S1A_vS1B_EENS_8epilogue10collective18CollectiveEpilogueINS1D_23Sm100TmaWarpSpecializedILi4ELi2ELi16ELb1ELb0EEEJNS5_IJNSA_ILi64EEESF_SF_EEENS5_IJNSR_IS1I_SC_EENSR_INS5_IJNSA_ILi16EEENSA_ILi2EEEEEENS5_IJSC_S1I_EEEEEEEEfSH_fSH_NS1D_6fusion15FusionCallbacksIS1H_NS1R_17LinearCombinationIffffLNS_15FloatRoundStyleE2EEES1J_S1Q_JEEENS4_5SM1004TMEM4LOAD26SM100_TMEM_LOAD_32dp32b16xENS4_13SM90_TMA_LOADENS10_INS11_ILi2ELi4ELi3EEES14_NSR_INS5_IJS15_S1L_EEENS5_IJS1L_SC_EEEEEEENS4_39AutoVectorizingCopyWithAssumedAlignmentILi128EEENS4_14SM90_TMA_STOREES26_S28_S28_EEEvvEEEEvNT_6ParamsE) ;  /* 0xffffff5802d87950 */ /* 0x000fea0003c3ffff */
        .weak           $__internal_1_$__cuda_sm10x_tcgen05_guardrail_trap_phase_invalid_during_alloc
        .type           $__internal_1_$__cuda_sm10x_tcgen05_guardrail_trap_phase_invalid_during_alloc,@function
        .size           $__internal_1_$__cuda_sm10x_tcgen05_guardrail_trap_phase_invalid_during_alloc,($__internal_2_$__cuda_sm10x_tcgen05_guardrail_trap_unallocated_columns_being_dealloced - $__internal_1_$__cuda_sm10x_tcgen05_guardrail_trap_phase_invalid_during_alloc)
$__internal_1_$__cuda_sm10x_tcgen05_guardrail_trap_phase_invalid_during_alloc:
[----:B------:R-:W-:Y:S05]  /*a4a0*/  BPT.TRAP 0x1 ;  /* 0x000000040000795c */ /* 0x000fea0000300000 */
[----:B------:R-:W-:-:S04]  /*a4b0*/  MOV R7, 0x0 ;  /* 0x0000000000077802 */ /* 0x000fc80000000f00 */
[----:B------:R-:W-:Y:S05]  /*a4c0*/  RET.REL.NODEC R6 `(_ZN7cutlass13device_kernelINS_4gemm6kernel13GemmUniversalIN4cute5tupleIJiiiiEEENS1_10collective13CollectiveMmaINS1_35MainloopSm100TmaUmmaWarpSpecializedILi3ELi2ELi4ENS5_IJNS4_1CILi4EEESB_NSA_ILi1EEEEEEEENS5_IJNSA_ILi128EEESF_SF_EEEfNS5_IJlSC_lEEEfSH_NS4_8TiledMMAINS4_8MMA_AtomIJNS4_23SM100_MMA_TF32_2x1SM_SSINS_10tfloat32_tESL_fLi128ELi128ELNS4_4UMMA5MajorE0ELSN_0ELNSM_7ScaleInE0ELSO_0EEEEEENS4_6LayoutINS5_IJSC_SC_SC_EEENS5_IJNSA_ILi0EEEST_ST_EEEEENS5_IJNS4_10UnderscoreESW_SW_EEEEENS4_28SM100_TMA_2SM_LOAD_MULTICASTENS4_14ComposedLayoutINS4_7SwizzleILi3ELi4ELi3EEENS4_18smem_ptr_flag_bitsILi32EEENSR_INS5_IJNSA_ILi8EEENSA_ILi32EEEEEENS5_IJS16_SC_EEEEEEEvNS4_8identityESZ_S1A_vS1B_EENS_8epilogue10collective18CollectiveEpilogueINS1D_23Sm100TmaWarpSpecializedILi4ELi2ELi16ELb1ELb0EEEJNS5_IJNSA_ILi64EEESF_SF_EEENS5_IJNSR_IS1I_SC_EENSR_INS5_IJNSA_ILi16EEENSA_ILi2EEEEEENS5_IJSC_S1I_EEEEEEEEfSH_fSH_NS1D_6fusion15FusionCallbacksIS1H_NS1R_17LinearCombinationIffffLNS_15FloatRoundStyleE2EEES1J_S1Q_JEEENS4_5SM1004TMEM4LOAD26SM100_TMEM_LOAD_32dp32b16xENS4_13SM90_TMA_LOADENS10_INS11_ILi2ELi4ELi3EEES14_NSR_INS5_IJS15_S1L_EEENS5_IJS1L_SC_EEEEEEENS4_39AutoVectorizingCopyWithAssumedAlignmentILi128EEENS4_14SM90_TMA_STOREES26_S28_S28_EEEvvEEEEvNT_6ParamsE) ;  /* 0xffffff5806cc7950 */ /* 0x000fea0003c3ffff */
        .weak           $__internal_2_$__cuda_sm10x_tcgen05_guardrail_trap_unallocated_columns_being_dealloced
        .type           $__internal_2_$__cuda_sm10x_tcgen05_guardrail_trap_unallocated_columns_being_dealloced,@function
        .size           $__internal_2_$__cuda_sm10x_tcgen05_guardrail_trap_unallocated_columns_being_dealloced,(.L_x_198 - $__internal_2_$__cuda_sm10x_tcgen05_guardrail_trap_unallocated_columns_being_dealloced)
$__internal_2_$__cuda_sm10x_tcgen05_guardrail_trap_unallocated_columns_being_dealloced:
[----:B------:R-:W-:Y:S05]  /*a4d0*/  BPT.TRAP 0x1 ;  /* 0x000000040000795c */ /* 0x000fea0000300000 */
[----:B------:R-:W-:-:S04]  /*a4e0*/  HFMA2 R3, -RZ, RZ, 0, 0 ;  /* 0x00000000ff037431 */ /* 0x000fc800000001ff */
[----:B------:R-:W-:Y:S05]  /*a4f0*/  RET.REL.NODEC R2 `(_ZN7cutlass13device_kernelINS_4gemm6kernel13GemmUniversalIN4cute5tupleIJiiiiEEENS1_10collective13CollectiveMmaINS1_35MainloopSm100TmaUmmaWarpSpecializedILi3ELi2ELi4ENS5_IJNS4_1CILi4EEESB_NSA_ILi1EEEEEEEENS5_IJNSA_ILi128EEESF_SF_EEEfNS5_IJlSC_lEEEfSH_NS4_8TiledMMAINS4_8MMA_AtomIJNS4_23SM100_MMA_TF32_2x1SM_SSINS_10tfloat32_tESL_fLi128ELi128ELNS4_4UMMA5MajorE0ELSN_0ELNSM_7ScaleInE0ELSO_0EEEEEENS4_6LayoutINS5_IJSC_SC_SC_EEENS5_IJNSA_ILi0EEEST_ST_EEEEENS5_IJNS4_10UnderscoreESW_SW_EEEEENS4_28SM100_TMA_2SM_LOAD_MULTICASTENS4_14ComposedLayoutINS4_7SwizzleILi3ELi4ELi3EEENS4_18smem_ptr_flag_bitsILi32EEENSR_INS5_IJNSA_ILi8EEENSA_ILi32EEEEEENS5_IJS16_SC_EEEEEEEvNS4_8identityESZ_S1A_vS1B_EENS_8epilogue10collective18CollectiveEpilogueINS1D_23Sm100TmaWarpSpecializedILi4ELi2ELi16ELb1ELb0EEEJNS5_IJNSA_ILi64EEESF_SF_EEENS5_IJNSR_IS1I_SC_EENSR_INS5_IJNSA_ILi16EEENSA_ILi2EEEEEENS5_IJSC_S1I_EEEEEEEEfSH_fSH_NS1D_6fusion15FusionCallbacksIS1H_NS1R_17LinearCombinationIffffLNS_15FloatRoundStyleE2EEES1J_S1Q_JEEENS4_5SM1004TMEM4LOAD26SM100_TMEM_LOAD_32dp32b16xENS4_13SM90_TMA_LOADENS10_INS11_ILi2ELi4ELi3EEES14_NSR_INS5_IJS15_S1L_EEENS5_IJS1L_SC_EEEEEEENS4_39AutoVectorizingCopyWithAssumedAlignmentILi128EEENS4_14SM90_TMA_STOREES26_S28_S28_EEEvvEEEEvNT_6ParamsE) ;  /* 0xffffff5802c07950 */ /* 0x000fea0003c3ffff */
.L_x_197:
[----:B------:R-:W-:-:S00]  /*a500*/  BRA `(.L_x_197) ;  /* 0xfffffffc00fc7947 */ /* 0x000fc0000383ffff */
[----:B------:R-:W-:-:S00]  /*a510*/  NOP ;  /* 0x0000000000007918 */ /* 0x000fc00000000000 */
        /* <DEDUP_REMOVED lines=14> */
.L_x_198:


//--------------------- .nv.global.init           --------------------------
	.section	.nv.global.init,"aw",@progbits
.nv.global.init:
	.type		$str$27,@object
	.size		$str$27,($str$28 - $str$27)
$str$27:
        /*0000*/ 	.byte	0x28, 0x61, 0x64, 0x64, 0x72, 0x65, 0x73, 0x73, 0x20, 0x26, 0x20, 0x6d, 0x61, 0x73, 0x6b, 0x29
        /*0010*/ 	.byte	0x20, 0x3d, 0x3d, 0x20, 0x30, 0x00
	.type		$str$28,@object
	.size		$str$28,($str$26 - $str$28)
$str$28:
        /*0016*/ 	.byte	0x2f, 0x74, 0x6d, 0x70, 0x2f, 0x63, 0x75, 0x74, 0x6c, 0x61, 0x73, 0x73, 0x5f, 0x73, 0x77, 0x65
        /*0026*/ 	.byte	0x65, 0x70, 0x5f, 0x73, 0x72, 0x63, 0x2f, 0x69, 0x6e, 0x63, 0x6c, 0x75, 0x64, 0x65, 0x2f, 0x63
        /*0036*/ 	.byte	0x75, 0x74, 0x65, 0x2f, 0x70, 0x6f, 0x69, 0x6e, 0x74, 0x65, 0x72, 0x5f, 0x66, 0x6c, 0x61, 0x67
        /*0046*/ 	.byte	0x67, 0x65, 0x64, 0x2e, 0x68, 0x70, 0x70, 0x00
	.type		$str$26,@object
	.size		$str$26,($str$25 - $str$26)
$str$26:
        /*004e*/ 	.byte	0x2f, 0x74, 0x6d, 0x70, 0x2f, 0x63, 0x75, 0x74, 0x6c, 0x61, 0x73, 0x73, 0x5f, 0x73, 0x77, 0x65
        /*005e*/ 	.byte	0x65, 0x70, 0x5f, 0x73, 0x72, 0x63, 0x2f, 0x69, 0x6e, 0x63, 0x6c, 0x75, 0x64, 0x65, 0x2f, 0x63
        /*006e*/ 	.byte	0x75, 0x74, 0x65, 0x2f, 0x61, 0x74, 0x6f, 0x6d, 0x2f, 0x63, 0x6f, 0x70, 0x79, 0x5f, 0x74, 0x72
        /*007e*/ 	.byte	0x61, 0x69, 0x74, 0x73, 0x5f, 0x73, 0x6d, 0x31, 0x30, 0x30, 0x2e, 0x68, 0x70, 0x70, 0x00
	.type		$str$25,@object
	.size		$str$25,(__unnamed_1 - $str$25)
$str$25:
        /*008d*/ 	.byte	0x28, 0x28, 0x75, 0x69, 0x6e, 0x74, 0x33, 0x32, 0x5f, 0x74, 0x28, 0x74, 0x68, 0x72, 0x65, 0x61
        /*009d*/ 	.byte	0x64, 0x49, 0x64, 0x78, 0x2e, 0x78, 0x29, 0x20, 0x2f, 0x20, 0x33, 0x32, 0x29, 0x20, 0x25, 0x20
        /*00ad*/ 	.byte	0x34, 0x29, 0x20, 0x3d, 0x3d, 0x20, 0x28, 0x28, 0x28, 0x74, 0x6d, 0x65, 0x6d, 0x5f, 0x61, 0x64
        /*00bd*/ 	.byte	0x64, 0x72, 0x20, 0x3e, 0x3e, 0x20, 0x31, 0x36, 0x29, 0x20, 0x2f, 0x20, 0x33, 0x32, 0x29, 0x20
        /*00cd*/ 	.byte	0x25, 0x20, 0x34, 0x29, 0x00
	.type		__unnamed_1,@object
	.size		__unnamed_1,(__unnamed_2 - __unnamed_1)
__unnamed_1:
        /*00d2*/ 	.byte	0x61, 0x75, 0x74, 0x6f, 0x20, 0x63, 0x75, 0x74, 0x65, 0x3a, 0x3a, 0x61, 0x73, 0x5f, 0x70, 0x6f
        /* <DEDUP_REMOVED lines=23> */
        /*0252*/ 	.byte	0x3a, 0x3a, 0x43, 0x3c, 0x32, 0x30, 0x34, 0x38, 0x3e, 0x3e, 0x3e, 0x3e, 0x5d, 0x00
	.type		__unnamed_2,@object
	.size		__unnamed_2,(.L_2 - __unnamed_2)
__unnamed_2:
        /* <DEDUP_REMOVED lines=42> */
        /*0500*/ 	.byte	0x3e, 0x5d, 0x00
.L_2:


//--------------------- .nv.shared._ZN7cutlass13device_kernelINS_4gemm6kernel13GemmUniversalIN4cute5tupleIJiiiiEEENS1_10collective13CollectiveMmaINS1_35MainloopSm100TmaUmmaWarpSpecializedILi3ELi2ELi4ENS5_IJNS4_1CILi4EEESB_NSA_ILi1EEEEEEEENS5_IJNSA_ILi128EEESF_SF_EEEfNS5_IJlSC_lEEEfSH_NS4_8TiledMMAINS4_8MMA_AtomIJNS4_23SM100_MMA_TF32_2x1SM_SSINS_10tfloat32_tESL_fLi128ELi128ELNS4_4UMMA5MajorE0ELSN_0ELNSM_7ScaleInE0ELSO_0EEEEEENS4_6LayoutINS5_IJSC_SC_SC_EEENS5_IJNSA_ILi0EEEST_ST_EEEEENS5_IJNS4_10UnderscoreESW_SW_EEEEENS4_28SM100_TMA_2SM_LOAD_MULTICASTENS4_14ComposedLayoutINS4_7SwizzleILi3ELi4ELi3EEENS4_18smem_ptr_flag_bitsILi32EEENSR_INS5_IJNSA_ILi8EEENSA_ILi32EEEEEENS5_IJS16_SC_EEEEEEEvNS4_8identityESZ_S1A_vS1B_EENS_8epilogue10collective18CollectiveEpilogueINS1D_23Sm100TmaWarpSpecializedILi4ELi2ELi16ELb1ELb0EEEJNS5_IJNSA_ILi64EEESF_SF_EEENS5_IJNSR_IS1I_SC_EENSR_INS5_IJNSA_ILi16EEENSA_ILi2EEEEEENS5_IJSC_S1I_EEEEEEEEfSH_fSH_NS1D_6fusion15FusionCallbacksIS1H_NS1R_17LinearCombinationIffffLNS_15FloatRoundStyleE2EEES1J_S1Q_JEEENS4_5SM1004TMEM4LOAD26SM100_TMEM_LOAD_32dp32b16xENS4_13SM90_TMA_LOADENS10_INS11_ILi2ELi4ELi3EEES14_NSR_INS5_IJS15_S1L_EEENS5_IJS1L_SC_EEEEEEENS4_39AutoVectorizingCopyWithAssumedAlignmentILi128EEENS4_14SM90_TMA_STOREES26_S28_S28_EEEvvEEEEvNT_6ParamsE --------------------------
	.section	.nv.shared._ZN7cutlass13device_kernelINS_4gemm6kernel13GemmUniversalIN4cute5tupleIJiiiiEEENS1_10collective13CollectiveMmaINS1_35MainloopSm100TmaUmmaWarpSpecializedILi3ELi2ELi4ENS5_IJNS4_1CILi4EEESB_NSA_ILi1EEEEEEEENS5_IJNSA_ILi128EEESF_SF_EEEfNS5_IJlSC_lEEEfSH_NS4_8TiledMMAINS4_8MMA_AtomIJNS4_23SM100_MMA_TF32_2x1SM_SSINS_10tfloat32_tESL_fLi128ELi128ELNS4_4UMMA5MajorE0ELSN_0ELNSM_7ScaleInE0ELSO_0EEEEEENS4_6LayoutINS5_IJSC_SC_SC_EEENS5_IJNSA_ILi0EEEST_ST_EEEEENS5_IJNS4_10UnderscoreESW_SW_EEEEENS4_28SM100_TMA_2SM_LOAD_MULTICASTENS4_14ComposedLayoutINS4_7SwizzleILi3ELi4ELi3EEENS4_18smem_ptr_flag_bitsILi32EEENSR_INS5_IJNSA_ILi8EEENSA_ILi32EEEEEENS5_IJS16_SC_EEEEEEEvNS4_8identityESZ_S1A_vS1B_EENS_8epilogue10collective18CollectiveEpilogueINS1D_23Sm100TmaWarpSpecializedILi4ELi2ELi16ELb1ELb0EEEJNS5_IJNSA_ILi64EEESF_SF_EEENS5_IJNSR_IS1I_SC_EENSR_INS5_IJNSA_ILi16EEENSA_ILi2EEEEEENS5_IJSC_S1I_EEEEEEEEfSH_fSH_NS1D_6fusion15FusionCallbacksIS1H_NS1R_17LinearCombinationIffffLNS_15FloatRoundStyleE2EEES1J_S1Q_JEEENS4_5SM1004TMEM4LOAD26SM100_TMEM_LOAD_32dp32b16xENS4_13SM90_TMA_LOADENS10_INS11_ILi2ELi4ELi3EEES14_NSR_INS5_IJS15_S1L_EEENS5_IJS1L_SC_EEEEEEENS4_39AutoVectorizingCopyWithAssumedAlignmentILi128EEENS4_14SM90_TMA_STOREES26_S28_S28_EEEvvEEEEvNT_6ParamsE,"aw",@nobits
	.sectionflags	@""
	.align	16
	.zero		1024


//--------------------- .nv.shared.reserved.0     --------------------------
	.section	.nv.shared.reserved.0,"aw",@nobits
	.weak		__nv_reservedSMEM_offset_0_alias
	.size		__nv_reservedSMEM_offset_0_alias, 0, 64
	.other		__nv_reservedSMEM_offset_0_alias,@"STO_CUDA_RESERVED_SHARED STV_DEFAULT"
__nv_reservedSMEM_offset_0_alias:
	.zero		0
.nv.shared.reserved.0:
	.zero		64
	.weak		__nv_reservedSMEM_tcgen05_partition
	.type		__nv_reservedSMEM_tcgen05_partition,@object
	.size		__nv_reservedSMEM_tcgen05_partition,(.L_0 - __nv_reservedSMEM_tcgen05_partition)
__nv_reservedSMEM_tcgen05_partition:
	.zero		32
.L_0:


//--------------------- .nv.global                --------------------------
	.section	.nv.global,"aw",@nobits
.nv.global:
	.type		_ZN40_INTERNAL_31eddc7a_4_k_cu_7be4e94a_335964cute1_E,@object
	.size		_ZN40_INTERNAL_31eddc7a_4_k_cu_7be4e94a_335964cute1_E,(_ZN40_INTERNAL_31eddc7a_4_k_cu_7be4e94a_335964cuda3std3__45__cpo6cbeginE - _ZN40_INTERNAL_31eddc7a_4_k_cu_7be4e94a_335964cute1_E)
_ZN40_INTERNAL_31eddc7a_4_k_cu_7be4e94a_335964cute1_E:
	.zero		1
	.type		_ZN40_INTERNAL_31eddc7a_4_k_cu_7be4e94a_335964cuda3std3__45__cpo6cbeginE,@object
	.size		_ZN40_INTERNAL_31eddc7a_4_k_cu_7be4e94a_335964cuda3std3__45__cpo6cbeginE,(_ZN40_INTERNAL_31eddc7a_4_k_cu_7be4e94a_335964cuda3std3__48in_placeE - _ZN40_INTERNAL_31eddc7a_4_k_cu_7be4e94a_335964cuda3std3__45__cpo6cbeginE)
_ZN40_INTERNAL_31eddc7a_4_k_cu_7be4e94a_335964cuda3std3__45__cpo6cbeginE:
	.zero		1
	.type		_ZN40_INTERNAL_31eddc7a_4_k_cu_7be4e94a_335964cuda3std3__48in_placeE,@object
	.size		_ZN40_INTERNAL_31eddc7a_4_k_cu_7be4e94a_335964cuda3std3__48in_placeE,(_ZN40_INTERNAL_31eddc7a_4_k_cu_7be4e94a_335964cuda3std6ranges3__45__cpo9iter_moveE - _ZN40_INTERNAL_31eddc7a_4_k_cu_7be4e94a_335964cuda3std3__48in_placeE)
_ZN40_INTERNAL_31eddc7a_4_k_cu_7be4e94a_335964cuda3std3__48in_placeE:
	.zero		1
	.type		_ZN40_INTERNAL_31eddc7a_4_k_cu_7be4e94a_335964cuda3std6ranges3__45__cpo9iter_moveE,@object
	.size		_ZN40_INTERNAL_31eddc7a_4_k_cu_7be4e94a_335964cuda3std6ranges3__45__cpo9iter_moveE,(_ZN40_INTERNAL_31eddc7a_4_k_cu_7be4e94a_335964cuda3std3__45__cpo5beginE - _ZN40_INTERNAL_31eddc7a_4_k_cu_7be4e94a_335964cuda3std6ranges3__45__cpo9iter_moveE)
_ZN40_INTERNAL_31eddc7a_4_k_cu_7be4e94a_335964cuda3std6ranges3__45__cpo9iter_moveE:
	.zero		1
	.type		_ZN40_INTERNAL_31eddc7a_4_k_cu_7be4e94a_335964cuda3std3__45__cpo5beginE,@object
	.size		_ZN40_INTERNAL_31eddc7a_4_k_cu_7be4e94a_335964cuda3std3__45__cpo5beginE,(_ZN40_INTERNAL_31eddc7a_4_k_cu_7be4e94a_335964cuda3std3__442_GLOBAL__N__31eddc7a_4_k_cu_7be4e94a_335966ignoreE - _ZN40_INTERNAL_31eddc7a_4_k_cu_7be4e94a_335964cuda3std3__45__cpo5beginE)
_ZN40_INTERNAL_31eddc7a_4_k_cu_7be4e94a_335964cuda3std3__45__cpo5beginE:
	.zero		1
	.type		_ZN40_INTERNAL_31eddc7a_4_k_cu_7be4e94a_335964cuda3std3__442_GLOBAL__N__31eddc7a_4_k_cu_7be4e94a_335966ignoreE,@object
	.size		_ZN40_INTERNAL_31eddc7a_4_k_cu_7be4e94a_335964cuda3std3__442_GLOBAL__N__31eddc7a_4_k_cu_7be4e94a_335966ignoreE,(_ZN40_INTERNAL_31eddc7a_4_k_cu_7be4e94a_335964cute7productE - _ZN40_INTERNAL_31eddc7a_4_k_cu_7be4e94a_335964cuda3std3__442_GLOBAL__N__31eddc7a_4_k_cu_7be4e94a_335966ignoreE)
_ZN40_INTERNAL_31eddc7a_4_k_cu_7be4e94a_335964cuda3std3__442_GLOBAL__N__31eddc7a_4_k_cu_7be4e94a_335966ignoreE:
	.zero		1
	.type		_ZN40_INTERNAL_31eddc7a_4_k_cu_7be4e94a_335964cute7productE,@object
	.size		_ZN40_INTERNAL_31eddc7a_4_k_cu_7be4e94a_335964cute7productE,(_ZN40_INTERNAL_31eddc7a_4_k_cu_7be4e94a_335964cuda3std3__45__cpo3endE - _ZN40_INTERNAL_31eddc7a_4_k_cu_7be4e94a_335964cute7productE)
_ZN40_INTERNAL_31eddc7a_4_k_cu_7be4e94a_335964cute7productE:
	.zero		1
	.type		_ZN40_INTERNAL_31eddc7a_4_k_cu_7be4e94a_335964cuda3std3__45__cpo3endE,@object
	.size		_ZN40_INTERNAL_31eddc7a_4_k_cu_7be4e94a_335964cuda3std3__45__cpo3endE,(_ZN40_INTERNAL_31eddc7a_4_k_cu_7be4e94a_335964cuda3std3__419piecewise_constructE - _ZN40_INTERNAL_31eddc7a_4_k_cu_7be4e94a_335964cuda3std3__45__cpo3endE)
_ZN40_INTERNAL_31eddc7a_4_k_cu_7be4e94a_335964cuda3std3__45__cpo3endE:
	.zero		1
	.type		_ZN40_INTERNAL_31eddc7a_4_k_cu_7be4e94a_335964cuda3std3__419piecewise_constructE,@object
	.size		_ZN40_INTERNAL_31eddc7a_4_k_cu_7be4e94a_335964cuda3std3__419piecewise_constructE,(_ZN40_INTERNAL_31eddc7a_4_k_cu_7be4e94a_335964cuda3std3__45__cpo4cendE - _ZN40_INTERNAL_31eddc7a_4_k_cu_7be4e94a_335964cuda3std3__419piecewise_constructE)
_ZN40_INTERNAL_31eddc7a_4_k_cu_7be4e94a_335964cuda3std3__419piecewise_constructE:
	.zero		1
	.type		_ZN40_INTERNAL_31eddc7a_4_k_cu_7be4e94a_335964cuda3std3__45__cpo4cendE,@object
	.size		_ZN40_INTERNAL_31eddc7a_4_k_cu_7be4e94a_335964cuda3std3__45__cpo4cendE,(_ZN40_INTERNAL_31eddc7a_4_k_cu_7be4e94a_335964cuda3std6ranges3__45__cpo4swapE - _ZN40_INTERNAL_31eddc7a_4_k_cu_7be4e94a_335964cuda3std3__45__cpo4cendE)
_ZN40_INTERNAL_31eddc7a_4_k_cu_7be4e94a_335964cuda3std3__45__cpo4cendE:
	.zero		1
	.type		_ZN40_INTERNAL_31eddc7a_4_k_cu_7be4e94a_335964cuda3std6ranges3__45__cpo4swapE,@object
	.size		_ZN40_INTERNAL_31eddc7a_4_k_cu_7be4e94a_335964cuda3std6ranges3__45__cpo4swapE,(.L_10 - _ZN40_INTERNAL_31eddc7a_4_k_cu_7be4e94a_335964cuda3std6ranges3__45__cpo4swapE)
_ZN40_INTERNAL_31eddc7a_4_k_cu_7be4e94a_335964cuda3std6ranges3__45__cpo4swapE:
	.zero		1
.L_10:


//--------------------- .nv.constant0._ZN7cutlass13device_kernelINS_4gemm6kernel13GemmUniversalIN4cute5tupleIJiiiiEEENS1_10collective13CollectiveMmaINS1_35MainloopSm100TmaUmmaWarpSpecializedILi3ELi2ELi4ENS5_IJNS4_1CILi4EEESB_NSA_ILi1EEEEEEEENS5_IJNSA_ILi128EEESF_SF_EEEfNS5_IJlSC_lEEEfSH_NS4_8TiledMMAINS4_8MMA_AtomIJNS4_23SM100_MMA_TF32_2x1SM_SSINS_10tfloat32_tESL_fLi128ELi128ELNS4_4UMMA5MajorE0ELSN_0ELNSM_7ScaleInE0ELSO_0EEEEEENS4_6LayoutINS5_IJSC_SC_SC_EEENS5_IJNSA_ILi0EEEST_ST_EEEEENS5_IJNS4_10UnderscoreESW_SW_EEEEENS4_28SM100_TMA_2SM_LOAD_MULTICASTENS4_14ComposedLayoutINS4_7SwizzleILi3ELi4ELi3EEENS4_18smem_ptr_flag_bitsILi32EEENSR_INS5_IJNSA_ILi8EEENSA_ILi32EEEEEENS5_IJS16_SC_EEEEEEEvNS4_8identityESZ_S1A_vS1B_EENS_8epilogue10collective18CollectiveEpilogueINS1D_23Sm100TmaWarpSpecializedILi4ELi2ELi16ELb1ELb0EEEJNS5_IJNSA_ILi64EEESF_SF_EEENS5_IJNSR_IS1I_SC_EENSR_INS5_IJNSA_ILi16EEENSA_ILi2EEEEEENS5_IJSC_S1I_EEEEEEEEfSH_fSH_NS1D_6fusion15FusionCallbacksIS1H_NS1R_17LinearCombinationIffffLNS_15FloatRoundStyleE2EEES1J_S1Q_JEEENS4_5SM1004TMEM4LOAD26SM100_TMEM_LOAD_32dp32b16xENS4_13SM90_TMA_LOADENS10_INS11_ILi2ELi4ELi3EEES14_NSR_INS5_IJS15_S1L_EEENS5_IJS1L_SC_EEEEEEENS4_39AutoVectorizingCopyWithAssumedAlignmentILi128EEENS4_14SM90_TMA_STOREES26_S28_S28_EEEvvEEEEvNT_6ParamsE --------------------------
	.section	.nv.constant0._ZN7cutlass13device_kernelINS_4gemm6kernel13GemmUniversalIN4cute5tupleIJiiiiEEENS1_10collective13CollectiveMmaINS1_35MainloopSm100TmaUmmaWarpSpecializedILi3ELi2ELi4ENS5_IJNS4_1CILi4EEESB_NSA_ILi1EEEEEEEENS5_IJNSA_ILi128EEESF_SF_EEEfNS5_IJlSC_lEEEfSH_NS4_8TiledMMAINS4_8MMA_AtomIJNS4_23SM100_MMA_TF32_2x1SM_SSINS_10tfloat32_tESL_fLi128ELi128ELNS4_4UMMA5MajorE0ELSN_0ELNSM_7ScaleInE0ELSO_0EEEEEENS4_6LayoutINS5_IJSC_SC_SC_EEENS5_IJNSA_ILi0EEEST_ST_EEEEENS5_IJNS4_10UnderscoreESW_SW_EEEEENS4_28SM100_TMA_2SM_LOAD_MULTICASTENS4_14ComposedLayoutINS4_7SwizzleILi3ELi4ELi3EEENS4_18smem_ptr_flag_bitsILi32EEENSR_INS5_IJNSA_ILi8EEENSA_ILi32EEEEEENS5_IJS16_SC_EEEEEEEvNS4_8identityESZ_S1A_vS1B_EENS_8epilogue10collective18CollectiveEpilogueINS1D_23Sm100TmaWarpSpecializedILi4ELi2ELi16ELb1ELb0EEEJNS5_IJNSA_ILi64EEESF_SF_EEENS5_IJNSR_IS1I_SC_EENSR_INS5_IJNSA_ILi16EEENSA_ILi2EEEEEENS5_IJSC_S1I_EEEEEEEEfSH_fSH_NS1D_6fusion15FusionCallbacksIS1H_NS1R_17LinearCombinationIffffLNS_15FloatRoundStyleE2EEES1J_S1Q_JEEENS4_5SM1004TMEM4LOAD26SM100_TMEM_LOAD_32dp32b16xENS4_13SM90_TMA_LOADENS10_INS11_ILi2ELi4ELi3EEES14_NSR_INS5_IJS15_S1L_EEENS5_IJS1L_SC_EEEEEEENS4_39AutoVectorizingCopyWithAssumedAlignmentILi128EEENS4_14SM90_TMA_STOREES26_S28_S28_EEEvvEEEEvNT_6ParamsE,"a",@progbits
	.sectionflags	@""
	.align	4
.nv.constant0._ZN7cutlass13device_kernelINS_4gemm6kernel13GemmUniversalIN4cute5tupleIJiiiiEEENS1_10collective13CollectiveMmaINS1_35MainloopSm100TmaUmmaWarpSpecializedILi3ELi2ELi4ENS5_IJNS4_1CILi4EEESB_NSA_ILi1EEEEEEEENS5_IJNSA_ILi128EEESF_SF_EEEfNS5_IJlSC_lEEEfSH_NS4_8TiledMMAINS4_8MMA_AtomIJNS4_23SM100_MMA_TF32_2x1SM_SSINS_10tfloat32_tESL_fLi128ELi128ELNS4_4UMMA5MajorE0ELSN_0ELNSM_7ScaleInE0ELSO_0EEEEEENS4_6LayoutINS5_IJSC_SC_SC_EEENS5_IJNSA_ILi0EEEST_ST_EEEEENS5_IJNS4_10UnderscoreESW_SW_EEEEENS4_28SM100_TMA_2SM_LOAD_MULTICASTENS4_14ComposedLayoutINS4_7SwizzleILi3ELi4ELi3EEENS4_18smem_ptr_flag_bitsILi32EEENSR_INS5_IJNSA_ILi8EEENSA_ILi32EEEEEENS5_IJS16_SC_EEEEEEEvNS4_8identityESZ_S1A_vS1B_EENS_8epilogue10collective18CollectiveEpilogueINS1D_23Sm100TmaWarpSpecializedILi4ELi2ELi16ELb1ELb0EEEJNS5_IJNSA_ILi64EEESF_SF_EEENS5_IJNSR_IS1I_SC_EENSR_INS5_IJNSA_ILi16EEENSA_ILi2EEEEEENS5_IJSC_S1I_EEEEEEEEfSH_fSH_NS1D_6fusion15FusionCallbacksIS1H_NS1R_17LinearCombinationIffffLNS_15FloatRoundStyleE2EEES1J_S1Q_JEEENS4_5SM1004TMEM4LOAD26SM100_TMEM_LOAD_32dp32b16xENS4_13SM90_TMA_LOADENS10_INS11_ILi2ELi4ELi3EEES14_NSR_INS5_IJS15_S1L_EEENS5_IJS1L_SC_EEEEEEENS4_39AutoVectorizingCopyWithAssumedAlignmentILi128EEENS4_14SM90_TMA_STOREES26_S28_S28_EEEvvEEEEvNT_6ParamsE:
	.zero		2944


//--------------------- SYMBOLS --------------------------

	.type		.nv.reservedSmem.offset0,@object
	.size		.nv.reservedSmem.offset0,0x4
	.type		.nv.reservedSmem.cap,@object
	.size		.nv.reservedSmem.cap,0x4
	.type		__assertfail,@function
